	.target	sm_90a

	.elftype	@"ET_EXEC"


//--------------------- .note.nv.tkinfo           --------------------------
	.section	.note.nv.tkinfo,"",@"SHT_NOTE"
	.sectionflags	@"SHF_NOTE_NV_TKINFO"
	.tkinfo
        /*0018*/ 	.word	0x00000002
        /*0030*/ 	.string	""
        /*0030*/ 	.string	"ptxas"
        /*0030*/ 	.string	"Cuda compilation tools, release 13.0, V13.0.88"
        /*0030*/ 	.string	"Build cuda_13.0.r13.0/compiler.36424714_0"
        /*0030*/ 	.string	"-arch sm_90a -m 64 "



//--------------------- .note.nv.cuinfo           --------------------------
	.section	.note.nv.cuinfo,"",@"SHT_NOTE"
	.sectionflags	@"SHF_NOTE_NV_CUINFO"
        /*0018*/ 	.short	0x0002
        /*001a*/ 	.short	0x005a
        /*001c*/ 	.short	0x0082
	.zero		2


//--------------------- .nv.info                  --------------------------
	.section	.nv.info,"",@"SHT_CUDA_INFO"
	.align	4


	//----- nvinfo : EIATTR_REGCOUNT
	.align		4
        /*0000*/ 	.byte	0x04, 0x2f
        /*0002*/ 	.short	(.L_12 - .L_11)
	.align		4
.L_11:
        /*0004*/ 	.word	index@(_ZN7cutlass13device_kernelINS_4gemm6kernel13GemmUniversalIN4cute5tupleIJiiiiEEENS1_10collective13CollectiveMmaINS1_37MainloopSm90TmaGmmaWarpSpecializedFP8ILi4ENS5_IJNS4_1CILi1EEESB_SB_EEENS1_35KernelTmaWarpSpecializedCooperativeEEENS5_IJNSA_ILi256EEENSA_ILi128EEENSA_ILi64EEEEEENS_12float_e4m3_tENS5_IJlSB_lEEESJ_SK_NS4_8TiledMMAINS4_8MMA_AtomIJNS4_4SM904GMMA31MMA_64x128x32_F32E4M3E4M3_SS_TNILNSO_7ScaleInE1ELSQ_1EEEEEENS4_6LayoutINS5_IJNSA_ILi2EEESB_SB_EEENS5_IJSB_NSA_ILi0EEESW_EEEEENS5_IJNS4_10UnderscoreESZ_SZ_EEEEENS4_13SM90_TMA_LOADENS4_14ComposedLayoutINS4_7SwizzleILi2ELi4ELi3EEENS4_18smem_ptr_flag_bitsILi8EEENST_INS5_IJNSA_ILi8EEESH_EEENS5_IJSH_SB_EEEEEEEvNS4_8identityES12_S1C_vS1D_EENS_8epilogue10collective6detail29Sm90TmaWarpSpecializedAdapterINS1G_15DefaultEpilogueISJ_SK_SK_NS1F_6thread17LinearCombinationISJ_Li1EffLNS1K_9ScaleType4KindE0ELNS_15FloatRoundStyleE2ESJ_EENS1_15EpilogueDefaultEEEEEvvEEEEvNT_6ParamsE)
        /*0008*/ 	.word	0x000000a8


	//----- nvinfo : EIATTR_FRAME_SIZE
	.align		4
.L_12:
        /*000c*/ 	.byte	0x04, 0x11
        /*000e*/ 	.short	(.L_14 - .L_13)
	.align		4
.L_13:
        /*0010*/ 	.word	index@(_ZN7cutlass13device_kernelINS_4gemm6kernel13GemmUniversalIN4cute5tupleIJiiiiEEENS1_10collective13CollectiveMmaINS1_37MainloopSm90TmaGmmaWarpSpecializedFP8ILi4ENS5_IJNS4_1CILi1EEESB_SB_EEENS1_35KernelTmaWarpSpecializedCooperativeEEENS5_IJNSA_ILi256EEENSA_ILi128EEENSA_ILi64EEEEEENS_12float_e4m3_tENS5_IJlSB_lEEESJ_SK_NS4_8TiledMMAINS4_8MMA_AtomIJNS4_4SM904GMMA31MMA_64x128x32_F32E4M3E4M3_SS_TNILNSO_7ScaleInE1ELSQ_1EEEEEENS4_6LayoutINS5_IJNSA_ILi2EEESB_SB_EEENS5_IJSB_NSA_ILi0EEESW_EEEEENS5_IJNS4_10UnderscoreESZ_SZ_EEEEENS4_13SM90_TMA_LOADENS4_14ComposedLayoutINS4_7SwizzleILi2ELi4ELi3EEENS4_18smem_ptr_flag_bitsILi8EEENST_INS5_IJNSA_ILi8EEESH_EEENS5_IJSH_SB_EEEEEEEvNS4_8identityES12_S1C_vS1D_EENS_8epilogue10collective6detail29Sm90TmaWarpSpecializedAdapterINS1G_15DefaultEpilogueISJ_SK_SK_NS1F_6thread17LinearCombinationISJ_Li1EffLNS1K_9ScaleType4KindE0ELNS_15FloatRoundStyleE2ESJ_EENS1_15EpilogueDefaultEEEEEvvEEEEvNT_6ParamsE)
        /*0014*/ 	.word	0x00000100


	//----- nvinfo : EIATTR_MIN_STACK_SIZE
	.align		4
.L_14:
        /*0018*/ 	.byte	0x04, 0x12
        /*001a*/ 	.short	(.L_16 - .L_15)
	.align		4
.L_15:
        /*001c*/ 	.word	index@(_ZN7cutlass13device_kernelINS_4gemm6kernel13GemmUniversalIN4cute5tupleIJiiiiEEENS1_10collective13CollectiveMmaINS1_37MainloopSm90TmaGmmaWarpSpecializedFP8ILi4ENS5_IJNS4_1CILi1EEESB_SB_EEENS1_35KernelTmaWarpSpecializedCooperativeEEENS5_IJNSA_ILi256EEENSA_ILi128EEENSA_ILi64EEEEEENS_12float_e4m3_tENS5_IJlSB_lEEESJ_SK_NS4_8TiledMMAINS4_8MMA_AtomIJNS4_4SM904GMMA31MMA_64x128x32_F32E4M3E4M3_SS_TNILNSO_7ScaleInE1ELSQ_1EEEEEENS4_6LayoutINS5_IJNSA_ILi2EEESB_SB_EEENS5_IJSB_NSA_ILi0EEESW_EEEEENS5_IJNS4_10UnderscoreESZ_SZ_EEEEENS4_13SM90_TMA_LOADENS4_14ComposedLayoutINS4_7SwizzleILi2ELi4ELi3EEENS4_18smem_ptr_flag_bitsILi8EEENST_INS5_IJNSA_ILi8EEESH_EEENS5_IJSH_SB_EEEEEEEvNS4_8identityES12_S1C_vS1D_EENS_8epilogue10collective6detail29Sm90TmaWarpSpecializedAdapterINS1G_15DefaultEpilogueISJ_SK_SK_NS1F_6thread17LinearCombinationISJ_Li1EffLNS1K_9ScaleType4KindE0ELNS_15FloatRoundStyleE2ESJ_EENS1_15EpilogueDefaultEEEEEvvEEEEvNT_6ParamsE)
        /*0020*/ 	.word	0x00000100
.L_16:


//--------------------- .nv.compat                --------------------------
	.section	.nv.compat,"",@"SHT_CUDA_COMPAT_INFO"
	.align	4
        /*0000*/ 	.byte	0x02, 0x09, 0x01, 0x00, 0x02, 0x02, 0x04, 0x00, 0x02, 0x05, 0x05, 0x00, 0x03, 0x07, 0x01, 0x01
        /*0010*/ 	.byte	0x02, 0x03, 0x01, 0x00, 0x02, 0x06, 0x01, 0x00, 0x04, 0x0b, 0x08, 0x00, 0x00, 0x00, 0x00, 0x00
        /*0020*/ 	.byte	0x00, 0x00, 0x00, 0x00


//--------------------- .nv.info._ZN7cutlass13device_kernelINS_4gemm6kernel13GemmUniversalIN4cute5tupleIJiiiiEEENS1_10collective13CollectiveMmaINS1_37MainloopSm90TmaGmmaWarpSpecializedFP8ILi4ENS5_IJNS4_1CILi1EEESB_SB_EEENS1_35KernelTmaWarpSpecializedCooperativeEEENS5_IJNSA_ILi256EEENSA_ILi128EEENSA_ILi64EEEEEENS_12float_e4m3_tENS5_IJlSB_lEEESJ_SK_NS4_8TiledMMAINS4_8MMA_AtomIJNS4_4SM904GMMA31MMA_64x128x32_F32E4M3E4M3_SS_TNILNSO_7ScaleInE1ELSQ_1EEEEEENS4_6LayoutINS5_IJNSA_ILi2EEESB_SB_EEENS5_IJSB_NSA_ILi0EEESW_EEEEENS5_IJNS4_10UnderscoreESZ_SZ_EEEEENS4_13SM90_TMA_LOADENS4_14ComposedLayoutINS4_7SwizzleILi2ELi4ELi3EEENS4_18smem_ptr_flag_bitsILi8EEENST_INS5_IJNSA_ILi8EEESH_EEENS5_IJSH_SB_EEEEEEEvNS4_8identityES12_S1C_vS1D_EENS_8epilogue10collective6detail29Sm90TmaWarpSpecializedAdapterINS1G_15DefaultEpilogueISJ_SK_SK_NS1F_6thread17LinearCombinationISJ_Li1EffLNS1K_9ScaleType4KindE0ELNS_15FloatRoundStyleE2ESJ_EENS1_15EpilogueDefaultEEEEEvvEEEEvNT_6ParamsE --------------------------
	.section	.nv.info._ZN7cutlass13device_kernelINS_4gemm6kernel13GemmUniversalIN4cute5tupleIJiiiiEEENS1_10collective13CollectiveMmaINS1_37MainloopSm90TmaGmmaWarpSpecializedFP8ILi4ENS5_IJNS4_1CILi1EEESB_SB_EEENS1_35KernelTmaWarpSpecializedCooperativeEEENS5_IJNSA_ILi256EEENSA_ILi128EEENSA_ILi64EEEEEENS_12float_e4m3_tENS5_IJlSB_lEEESJ_SK_NS4_8TiledMMAINS4_8MMA_AtomIJNS4_4SM904GMMA31MMA_64x128x32_F32E4M3E4M3_SS_TNILNSO_7ScaleInE1ELSQ_1EEEEEENS4_6LayoutINS5_IJNSA_ILi2EEESB_SB_EEENS5_IJSB_NSA_ILi0EEESW_EEEEENS5_IJNS4_10UnderscoreESZ_SZ_EEEEENS4_13SM90_TMA_LOADENS4_14ComposedLayoutINS4_7SwizzleILi2ELi4ELi3EEENS4_18smem_ptr_flag_bitsILi8EEENST_INS5_IJNSA_ILi8EEESH_EEENS5_IJSH_SB_EEEEEEEvNS4_8identityES12_S1C_vS1D_EENS_8epilogue10collective6detail29Sm90TmaWarpSpecializedAdapterINS1G_15DefaultEpilogueISJ_SK_SK_NS1F_6thread17LinearCombinationISJ_Li1EffLNS1K_9ScaleType4KindE0ELNS_15FloatRoundStyleE2ESJ_EENS1_15EpilogueDefaultEEEEEvvEEEEvNT_6ParamsE,"",@"SHT_CUDA_INFO"
	.sectionflags	@""
	.align	4


	//----- nvinfo : EIATTR_CUDA_API_VERSION
	.align		4
        /*0000*/ 	.byte	0x04, 0x37
        /*0002*/ 	.short	(.L_18 - .L_17)
.L_17:
        /*0004*/ 	.word	0x00000082


	//----- nvinfo : EIATTR_KPARAM_INFO
	.align		4
.L_18:
        /*0008*/ 	.byte	0x04, 0x17
        /*000a*/ 	.short	(.L_20 - .L_19)
.L_19:
        /*000c*/ 	.word	0x00000000
        /*0010*/ 	.short	0x0000
        /*0012*/ 	.short	0x0070
        /*0014*/ 	.byte	0x00, 0xf0, 0x01, 0x10


	//----- nvinfo : EIATTR_SPARSE_MMA_MASK
	.align		4
.L_20:
        /*0018*/ 	.byte	0x03, 0x50
        /*001a*/ 	.short	0x0000


	//----- nvinfo : EIATTR_MAXREG_COUNT
	.align		4
        /*001c*/ 	.byte	0x03, 0x1b
        /*001e*/ 	.short	0x00a8


	//----- nvinfo : EIATTR_NUM_BARRIERS
	.align		4
        /*0020*/ 	.byte	0x02, 0x4c
        /*0022*/ 	.byte	0x01
	.zero		1


	//----- nvinfo : EIATTR_ANNOTATIONS
	.align		4
        /*0024*/ 	.byte	0x04, 0x55
        /*0026*/ 	.short	(.L_22 - .L_21)


	//   ....[0]....
.L_21:
        /*0028*/ 	.word	0x00000001
        /*002c*/ 	.byte	0x90, 0x05, 0x00, 0x00, 0x01, 0x00, 0x00, 0x00, 0xb0, 0x05, 0x00, 0x00, 0x01, 0x00, 0x00, 0x00
        /* <DEDUP_REMOVED lines=193> */
        /*0c4c*/ 	.byte	0x90, 0x02, 0x01, 0x00


	//----- nvinfo : EIATTR_MERCURY_ISA_VERSION
	.align		4
.L_22:
        /*0c50*/ 	.byte	0x03, 0x5f
        /*0c52*/ 	.short	0x0101


	//----- nvinfo : EIATTR_INT_WARP_WIDE_INSTR_OFFSETS
	.align		4
        /*0c54*/ 	.byte	0x04, 0x31
        /*0c56*/ 	.short	(.L_24 - .L_23)


	//   ....[0]....
.L_23:
        /*0c58*/ 	.word	0x00000460


	//   ....[1]....
        /*0c5c*/ 	.word	0x00000470


	//   ....[2]....
        /*0c60*/ 	.word	0x000005a0


	//----- nvinfo : EIATTR_COOP_GROUP_MASK_REGIDS
	.align		4
.L_24:
        /*0c64*/ 	.byte	0x04, 0x29
        /*0c66*/ 	.short	(.L_26 - .L_25)


	//   ....[0]....
.L_25:
        /*0c68*/ 	.word	0xffffffff


	//   ....[1]....
        /*0c6c*/ 	.word	0xffffffff


	//   ....[2]....
        /*0c70*/ 	.word	0xffffffff


	//   ....[3]....
        /*0c74*/ 	.word	0xffffffff


	//   ....[4]....
        /*0c78*/ 	.word	0xffffffff


	//----- nvinfo : EIATTR_COOP_GROUP_INSTR_OFFSETS
	.align		4
.L_26:
        /*0c7c*/ 	.byte	0x04, 0x28
        /*0c7e*/ 	.short	(.L_28 - .L_27)


	//   ....[0]....
.L_27:
        /*0c80*/ 	.word	0x00000070


	//   ....[1]....
        /*0c84*/ 	.word	0x00000080


	//   ....[2]....
        /*0c88*/ 	.word	0x000001a0


	//   ....[3]....
        /*0c8c*/ 	.word	0x000003b0


	//   ....[4]....
        /*0c90*/ 	.word	0x000012f0


	//----- nvinfo : EIATTR_REG_RECONFIG
	.align		4
.L_28:
        /*0c94*/ 	.byte	0x01, 0x54
	.zero		2


	//----- nvinfo : EIATTR_MBARRIER_INSTR_OFFSETS
	.align		4
        /*0c98*/ 	.byte	0x04, 0x39
        /*0c9a*/ 	.short	(.L_30 - .L_29)


	//   ....[0]....
.L_29:
        /*0c9c*/ 	.word	0x00000320
        /*0ca0*/ 	.word	0x000000ff
        /*0ca4*/ 	.word	0x00000000
        /*0ca8*/ 	.short	0x0100
        /*0caa*/ 	.byte	0x09
	.zero		1


	//   ....[1]....
        /*0cac*/ 	.word	0x00000330
        /*0cb0*/ 	.word	0x000000ff
        /*0cb4*/ 	.word	0x00000020
        /*0cb8*/ 	.short	0x0100
        /*0cba*/ 	.byte	0x09
	.zero		1


	//   ....[2]....
        /*0cbc*/ 	.word	0x00000340
        /*0cc0*/ 	.word	0x000000ff
        /*0cc4*/ 	.word	0x00000008
        /*0cc8*/ 	.short	0x0100
        /*0cca*/ 	.byte	0x09
	.zero		1


	//   ....[3]....
        /*0ccc*/ 	.word	0x00000350
        /*0cd0*/ 	.word	0x000000ff
        /*0cd4*/ 	.word	0x00000028
        /*0cd8*/ 	.short	0x0100
        /*0cda*/ 	.byte	0x09
	.zero		1


	//   ....[4]....
        /*0cdc*/ 	.word	0x00000360
        /*0ce0*/ 	.word	0x000000ff
        /*0ce4*/ 	.word	0x00000010
        /*0ce8*/ 	.short	0x0100
        /*0cea*/ 	.byte	0x09
	.zero		1


	//   ....[5]....
        /*0cec*/ 	.word	0x00000370
        /*0cf0*/ 	.word	0x000000ff
        /*0cf4*/ 	.word	0x00000030
        /*0cf8*/ 	.short	0x0100
        /*0cfa*/ 	.byte	0x09
	.zero		1


	//   ....[6]....
        /*0cfc*/ 	.word	0x00000380
        /*0d00*/ 	.word	0x000000ff
        /*0d04*/ 	.word	0x00000018
        /*0d08*/ 	.short	0x0100
        /*0d0a*/ 	.byte	0x09
	.zero		1


	//   ....[7]....
        /*0d0c*/ 	.word	0x00000390
        /*0d10*/ 	.word	0x000000ff
        /*0d14*/ 	.word	0x00000038
        /*0d18*/ 	.short	0x0100
        /*0d1a*/ 	.byte	0x09
	.zero		1


	//   ....[8]....
        /*0d1c*/ 	.word	0x000005d0
        /*0d20*/ 	.word	0x000000ff
        /*0d24*/ 	.word	0x00000050
        /*0d28*/ 	.short	0x0100
        /*0d2a*/ 	.byte	0x06
	.zero		1


	//   ....[9]....
        /*0d2c*/ 	.word	0x000005e0
        /*0d30*/ 	.word	0x000000ff
        /*0d34*/ 	.word	0x00000058
        /*0d38*/ 	.short	0x0100
        /*0d3a*/ 	.byte	0x06
	.zero		1


	//   ....[10]....
        /*0d3c*/ 	.word	0x00001b00
        /*0d40*/ 	.word	0x000000ff
        /*0d44*/ 	.word	0x00000000
        /*0d48*/ 	.short	0x010a
        /*0d4a*/ 	.byte	0x06
	.zero		1


	//   ....[11]....
        /*0d4c*/ 	.word	0x00001b40
        /*0d50*/ 	.word	0x000000ff
        /*0d54*/ 	.word	0x00000000
        /*0d58*/ 	.short	0x010a
        /*0d5a*/ 	.byte	0x06
	.zero		1


	//   ....[12]....
        /*0d5c*/ 	.word	0x00002dd0
        /*0d60*/ 	.word	0x000000ff
        /*0d64*/ 	.word	0x00000000
        /*0d68*/ 	.short	0x010a
        /*0d6a*/ 	.byte	0x10
	.zero		1


	//   ....[13]....
        /*0d6c*/ 	.word	0x00002e10
        /*0d70*/ 	.word	0x000000ff
        /*0d74*/ 	.word	0x00000000
        /*0d78*/ 	.short	0x010a
        /*0d7a*/ 	.byte	0x10
	.zero		1


	//   ....[14]....
        /*0d7c*/ 	.word	0x00003eb0
        /*0d80*/ 	.word	0x000000ff
        /*0d84*/ 	.word	0x00000000
        /*0d88*/ 	.short	0x0101
        /*0d8a*/ 	.byte	0x08
	.zero		1


	//   ....[15]....
        /*0d8c*/ 	.word	0x00005060
        /*0d90*/ 	.word	0x000000ff
        /*0d94*/ 	.word	0x00000000
        /*0d98*/ 	.short	0x0101
        /*0d9a*/ 	.byte	0x06
	.zero		1


	//   ....[16]....
        /*0d9c*/ 	.word	0x0000f4a0
        /*0da0*/ 	.word	0x0000000d
        /*0da4*/ 	.word	0x00000020
        /*0da8*/ 	.short	0x010a
        /*0daa*/ 	.byte	0x3f
	.zero		1


	//   ....[17]....
        /*0dac*/ 	.word	0x0000f8b0
        /*0db0*/ 	.word	0x00000003
        /*0db4*/ 	.word	0x00000058
        /*0db8*/ 	.short	0x0101
        /*0dba*/ 	.byte	0x3f
	.zero		1


	//   ....[18]....
        /*0dbc*/ 	.word	0x0000ffe0
        /*0dc0*/ 	.word	0x00000007
        /*0dc4*/ 	.word	0x00000000
        /*0dc8*/ 	.short	0x010a
        /*0dca*/ 	.byte	0x3f
	.zero		1


	//   ....[19]....
        /*0dcc*/ 	.word	0x00010060
        /*0dd0*/ 	.word	0x00000009
        /*0dd4*/ 	.word	0x00000000
        /*0dd8*/ 	.short	0x010a
        /*0dda*/ 	.byte	0x3f
	.zero		1


	//   ....[20]....
        /*0ddc*/ 	.word	0x000100f0
        /*0de0*/ 	.word	0x00000006
        /*0de4*/ 	.word	0x00000000
        /*0de8*/ 	.short	0x010a
        /*0dea*/ 	.byte	0x3f
	.zero		1


	//   ....[21]....
        /*0dec*/ 	.word	0x00010180
        /*0df0*/ 	.word	0x00000003
        /*0df4*/ 	.word	0x00000000
        /*0df8*/ 	.short	0x010a
        /*0dfa*/ 	.byte	0x3f
	.zero		1


	//   ....[22]....
        /*0dfc*/ 	.word	0x000101f0
        /*0e00*/ 	.word	0x00000003
        /*0e04*/ 	.word	0x00000000
        /*0e08*/ 	.short	0x010a
        /*0e0a*/ 	.byte	0x3f
	.zero		1


	//   ....[23]....
        /*0e0c*/ 	.word	0x00010260
        /*0e10*/ 	.word	0x00000000
        /*0e14*/ 	.word	0x00000000
        /*0e18*/ 	.short	0x010a
        /*0e1a*/ 	.byte	0x3f
	.zero		1


	//   ....[24]....
        /*0e1c*/ 	.word	0x00010340
        /*0e20*/ 	.word	0x0000000d
        /*0e24*/ 	.word	0x00000020
        /*0e28*/ 	.short	0x010a
        /*0e2a*/ 	.byte	0x3f
	.zero		1


	//   ....[25]....
        /*0e2c*/ 	.word	0x00010420
        /*0e30*/ 	.word	0x00000007
        /*0e34*/ 	.word	0x00000000
        /*0e38*/ 	.short	0x010a
        /*0e3a*/ 	.byte	0x3f
	.zero		1


	//   ....[26]....
        /*0e3c*/ 	.word	0x00010470
        /*0e40*/ 	.word	0x00000009
        /*0e44*/ 	.word	0x00000000
        /*0e48*/ 	.short	0x010a
        /*0e4a*/ 	.byte	0x3f
	.zero		1


	//   ....[27]....
        /*0e4c*/ 	.word	0x000104c0
        /*0e50*/ 	.word	0x00000006
        /*0e54*/ 	.word	0x00000000
        /*0e58*/ 	.short	0x010a
        /*0e5a*/ 	.byte	0x3f
	.zero		1


	//----- nvinfo : EIATTR_NUM_MBARRIERS
	.align		4
.L_30:
        /*0e5c*/ 	.byte	0x03, 0x38
        /*0e5e*/ 	.short	0x000a


	//----- nvinfo : EIATTR_EXIT_INSTR_OFFSETS
	.align		4
        /*0e60*/ 	.byte	0x04, 0x1c
        /*0e62*/ 	.short	(.L_32 - .L_31)


	//   ....[0]....
.L_31:
        /*0e64*/ 	.word	0x00000640


	//   ....[1]....
        /*0e68*/ 	.word	0x00000f90


	//   ....[2]....
        /*0e6c*/ 	.word	0x0000eae0


	//   ....[3]....
        /*0e70*/ 	.word	0x0000f130


	//   ....[4]....
        /*0e74*/ 	.word	0x000101d0


	//----- nvinfo : EIATTR_MAX_THREADS
	.align		4
.L_32:
        /*0e78*/ 	.byte	0x04, 0x05
        /*0e7a*/ 	.short	(.L_34 - .L_33)
.L_33:
        /*0e7c*/ 	.word	0x00000180
        /*0e80*/ 	.word	0x00000001
        /*0e84*/ 	.word	0x00000001


	//----- nvinfo : EIATTR_CRS_STACK_SIZE
	.align		4
.L_34:
        /*0e88*/ 	.byte	0x04, 0x1e
        /*0e8a*/ 	.short	(.L_36 - .L_35)
.L_35:
        /*0e8c*/ 	.word	0x00000000


	//----- nvinfo : EIATTR_CBANK_PARAM_SIZE
	.align		4
.L_36:
        /*0e90*/ 	.byte	0x03, 0x19
        /*0e92*/ 	.short	0x0470


	//----- nvinfo : EIATTR_PARAM_CBANK
	.align		4
        /*0e94*/ 	.byte	0x04, 0x0a
        /*0e96*/ 	.short	(.L_38 - .L_37)
	.align		4
.L_37:
        /*0e98*/ 	.word	index@(.nv.constant0._ZN7cutlass13device_kernelINS_4gemm6kernel13GemmUniversalIN4cute5tupleIJiiiiEEENS1_10collective13CollectiveMmaINS1_37MainloopSm90TmaGmmaWarpSpecializedFP8ILi4ENS5_IJNS4_1CILi1EEESB_SB_EEENS1_35KernelTmaWarpSpecializedCooperativeEEENS5_IJNSA_ILi256EEENSA_ILi128EEENSA_ILi64EEEEEENS_12float_e4m3_tENS5_IJlSB_lEEESJ_SK_NS4_8TiledMMAINS4_8MMA_AtomIJNS4_4SM904GMMA31MMA_64x128x32_F32E4M3E4M3_SS_TNILNSO_7ScaleInE1ELSQ_1EEEEEENS4_6LayoutINS5_IJNSA_ILi2EEESB_SB_EEENS5_IJSB_NSA_ILi0EEESW_EEEEENS5_IJNS4_10UnderscoreESZ_SZ_EEEEENS4_13SM90_TMA_LOADENS4_14ComposedLayoutINS4_7SwizzleILi2ELi4ELi3EEENS4_18smem_ptr_flag_bitsILi8EEENST_INS5_IJNSA_ILi8EEESH_EEENS5_IJSH_SB_EEEEEEEvNS4_8identityES12_S1C_vS1D_EENS_8epilogue10collective6detail29Sm90TmaWarpSpecializedAdapterINS1G_15DefaultEpilogueISJ_SK_SK_NS1F_6thread17LinearCombinationISJ_Li1EffLNS1K_9ScaleType4KindE0ELNS_15FloatRoundStyleE2ESJ_EENS1_15EpilogueDefaultEEEEEvvEEEEvNT_6ParamsE)
        /*0e9c*/ 	.short	0x0210
        /*0e9e*/ 	.short	0x0470


	//----- nvinfo : EIATTR_SW_WAR
	.align		4
.L_38:
        /*0ea0*/ 	.byte	0x04, 0x36
        /*0ea2*/ 	.short	(.L_40 - .L_39)
.L_39:
        /*0ea4*/ 	.word	0x00000008
.L_40:


//--------------------- .nv.callgraph             --------------------------
	.section	.nv.callgraph,"",@"SHT_CUDA_CALLGRAPH"
	.align	4
	.sectionentsize	8
	.align		4
        /*0000*/ 	.word	0x00000000
	.align		4
        /*0004*/ 	.word	0xffffffff
	.align		4
        /*0008*/ 	.word	0x00000000
	.align		4
        /*000c*/ 	.word	0xfffffffe
	.align		4
        /*0010*/ 	.word	0x00000000
	.align		4
        /*0014*/ 	.word	0xfffffffd
	.align		4
        /*0018*/ 	.word	0x00000000
	.align		4
        /*001c*/ 	.word	0xfffffffc


//--------------------- .nv.constant4             --------------------------
	.section	.nv.constant4,"a",@progbits
	.align	8
	.align		8
.nv.constant4:
        /*0000*/ 	.dword	_ZN40_INTERNAL_57800dfa_4_k_cu_0c8fbaf4_244774cuda3std3__45__cpo5beginE
	.align		8
        /*0008*/ 	.dword	_ZN40_INTERNAL_57800dfa_4_k_cu_0c8fbaf4_244774cuda3std3__45__cpo3endE
	.align		8
        /*0010*/ 	.dword	_ZN40_INTERNAL_57800dfa_4_k_cu_0c8fbaf4_244774cuda3std3__45__cpo6cbeginE
	.align		8
        /*0018*/ 	.dword	_ZN40_INTERNAL_57800dfa_4_k_cu_0c8fbaf4_244774cuda3std3__45__cpo4cendE
	.align		8
        /*0020*/ 	.dword	_ZN40_INTERNAL_57800dfa_4_k_cu_0c8fbaf4_244774cuda3std3__442_GLOBAL__N__57800dfa_4_k_cu_0c8fbaf4_244776ignoreE
	.align		8
        /*0028*/ 	.dword	_ZN40_INTERNAL_57800dfa_4_k_cu_0c8fbaf4_244774cuda3std3__419piecewise_constructE
	.align		8
        /*0030*/ 	.dword	_ZN40_INTERNAL_57800dfa_4_k_cu_0c8fbaf4_244774cuda3std3__48in_placeE
	.align		8
        /*0038*/ 	.dword	_ZN40_INTERNAL_57800dfa_4_k_cu_0c8fbaf4_244774cuda3std6ranges3__45__cpo4swapE
	.align		8
        /*0040*/ 	.dword	_ZN40_INTERNAL_57800dfa_4_k_cu_0c8fbaf4_244774cuda3std6ranges3__45__cpo9iter_moveE
	.align		8
        /*0048*/ 	.dword	_ZN40_INTERNAL_57800dfa_4_k_cu_0c8fbaf4_244774cute7productE
	.align		8
        /*0050*/ 	.dword	_ZN40_INTERNAL_57800dfa_4_k_cu_0c8fbaf4_244774cute1_E


//--------------------- .text._ZN7cutlass13device_kernelINS_4gemm6kernel13GemmUniversalIN4cute5tupleIJiiiiEEENS1_10collective13CollectiveMmaINS1_37MainloopSm90TmaGmmaWarpSpecializedFP8ILi4ENS5_IJNS4_1CILi1EEESB_SB_EEENS1_35KernelTmaWarpSpecializedCooperativeEEENS5_IJNSA_ILi256EEENSA_ILi128EEENSA_ILi64EEEEEENS_12float_e4m3_tENS5_IJlSB_lEEESJ_SK_NS4_8TiledMMAINS4_8MMA_AtomIJNS4_4SM904GMMA31MMA_64x128x32_F32E4M3E4M3_SS_TNILNSO_7ScaleInE1ELSQ_1EEEEEENS4_6LayoutINS5_IJNSA_ILi2EEESB_SB_EEENS5_IJSB_NSA_ILi0EEESW_EEEEENS5_IJNS4_10UnderscoreESZ_SZ_EEEEENS4_13SM90_TMA_LOADENS4_14ComposedLayoutINS4_7SwizzleILi2ELi4ELi3EEENS4_18smem_ptr_flag_bitsILi8EEENST_INS5_IJNSA_ILi8EEESH_EEENS5_IJSH_SB_EEEEEEEvNS4_8identityES12_S1C_vS1D_EENS_8epilogue10collective6detail29Sm90TmaWarpSpecializedAdapterINS1G_15DefaultEpilogueISJ_SK_SK_NS1F_6thread17LinearCombinationISJ_Li1EffLNS1K_9ScaleType4KindE0ELNS_15FloatRoundStyleE2ESJ_EENS1_15EpilogueDefaultEEEEEvvEEEEvNT_6ParamsE --------------------------
	.section	.text._ZN7cutlass13device_kernelINS_4gemm6kernel13GemmUniversalIN4cute5tupleIJiiiiEEENS1_10collective13CollectiveMmaINS1_37MainloopSm90TmaGmmaWarpSpecializedFP8ILi4ENS5_IJNS4_1CILi1EEESB_SB_EEENS1_35KernelTmaWarpSpecializedCooperativeEEENS5_IJNSA_ILi256EEENSA_ILi128EEENSA_ILi64EEEEEENS_12float_e4m3_tENS5_IJlSB_lEEESJ_SK_NS4_8TiledMMAINS4_8MMA_AtomIJNS4_4SM904GMMA31MMA_64x128x32_F32E4M3E4M3_SS_TNILNSO_7ScaleInE1ELSQ_1EEEEEENS4_6LayoutINS5_IJNSA_ILi2EEESB_SB_EEENS5_IJSB_NSA_ILi0EEESW_EEEEENS5_IJNS4_10UnderscoreESZ_SZ_EEEEENS4_13SM90_TMA_LOADENS4_14ComposedLayoutINS4_7SwizzleILi2ELi4ELi3EEENS4_18smem_ptr_flag_bitsILi8EEENST_INS5_IJNSA_ILi8EEESH_EEENS5_IJSH_SB_EEEEEEEvNS4_8identityES12_S1C_vS1D_EENS_8epilogue10collective6detail29Sm90TmaWarpSpecializedAdapterINS1G_15DefaultEpilogueISJ_SK_SK_NS1F_6thread17LinearCombinationISJ_Li1EffLNS1K_9ScaleType4KindE0ELNS_15FloatRoundStyleE2ESJ_EENS1_15EpilogueDefaultEEEEEvvEEEEvNT_6ParamsE,"ax",@progbits
	.align	128
.text._ZN7cutlass13device_kernelINS_4gemm6kernel13GemmUniversalIN4cute5tupleIJiiiiEEENS1_10collective13CollectiveMmaINS1_37MainloopSm90TmaGmmaWarpSpecializedFP8ILi4ENS5_IJNS4_1CILi1EEESB_SB_EEENS1_35KernelTmaWarpSpecializedCooperativeEEENS5_IJNSA_ILi256EEENSA_ILi128EEENSA_ILi64EEEEEENS_12float_e4m3_tENS5_IJlSB_lEEESJ_SK_NS4_8TiledMMAINS4_8MMA_AtomIJNS4_4SM904GMMA31MMA_64x128x32_F32E4M3E4M3_SS_TNILNSO_7ScaleInE1ELSQ_1EEEEEENS4_6LayoutINS5_IJNSA_ILi2EEESB_SB_EEENS5_IJSB_NSA_ILi0EEESW_EEEEENS5_IJNS4_10UnderscoreESZ_SZ_EEEEENS4_13SM90_TMA_LOADENS4_14ComposedLayoutINS4_7SwizzleILi2ELi4ELi3EEENS4_18smem_ptr_flag_bitsILi8EEENST_INS5_IJNSA_ILi8EEESH_EEENS5_IJSH_SB_EEEEEEEvNS4_8identityES12_S1C_vS1D_EENS_8epilogue10collective6detail29Sm90TmaWarpSpecializedAdapterINS1G_15DefaultEpilogueISJ_SK_SK_NS1F_6thread17LinearCombinationISJ_Li1EffLNS1K_9ScaleType4KindE0ELNS_15FloatRoundStyleE2ESJ_EENS1_15EpilogueDefaultEEEEEvvEEEEvNT_6ParamsE:
        .type           _ZN7cutlass13device_kernelINS_4gemm6kernel13GemmUniversalIN4cute5tupleIJiiiiEEENS1_10collective13CollectiveMmaINS1_37MainloopSm90TmaGmmaWarpSpecializedFP8ILi4ENS5_IJNS4_1CILi1EEESB_SB_EEENS1_35KernelTmaWarpSpecializedCooperativeEEENS5_IJNSA_ILi256EEENSA_ILi128EEENSA_ILi64EEEEEENS_12float_e4m3_tENS5_IJlSB_lEEESJ_SK_NS4_8TiledMMAINS4_8MMA_AtomIJNS4_4SM904GMMA31MMA_64x128x32_F32E4M3E4M3_SS_TNILNSO_7ScaleInE1ELSQ_1EEEEEENS4_6LayoutINS5_IJNSA_ILi2EEESB_SB_EEENS5_IJSB_NSA_ILi0EEESW_EEEEENS5_IJNS4_10UnderscoreESZ_SZ_EEEEENS4_13SM90_TMA_LOADENS4_14ComposedLayoutINS4_7SwizzleILi2ELi4ELi3EEENS4_18smem_ptr_flag_bitsILi8EEENST_INS5_IJNSA_ILi8EEESH_EEENS5_IJSH_SB_EEEEEEEvNS4_8identityES12_S1C_vS1D_EENS_8epilogue10collective6detail29Sm90TmaWarpSpecializedAdapterINS1G_15DefaultEpilogueISJ_SK_SK_NS1F_6thread17LinearCombinationISJ_Li1EffLNS1K_9ScaleType4KindE0ELNS_15FloatRoundStyleE2ESJ_EENS1_15EpilogueDefaultEEEEEvvEEEEvNT_6ParamsE,@function
        .size           _ZN7cutlass13device_kernelINS_4gemm6kernel13GemmUniversalIN4cute5tupleIJiiiiEEENS1_10collective13CollectiveMmaINS1_37MainloopSm90TmaGmmaWarpSpecializedFP8ILi4ENS5_IJNS4_1CILi1EEESB_SB_EEENS1_35KernelTmaWarpSpecializedCooperativeEEENS5_IJNSA_ILi256EEENSA_ILi128EEENSA_ILi64EEEEEENS_12float_e4m3_tENS5_IJlSB_lEEESJ_SK_NS4_8TiledMMAINS4_8MMA_AtomIJNS4_4SM904GMMA31MMA_64x128x32_F32E4M3E4M3_SS_TNILNSO_7ScaleInE1ELSQ_1EEEEEENS4_6LayoutINS5_IJNSA_ILi2EEESB_SB_EEENS5_IJSB_NSA_ILi0EEESW_EEEEENS5_IJNS4_10UnderscoreESZ_SZ_EEEEENS4_13SM90_TMA_LOADENS4_14ComposedLayoutINS4_7SwizzleILi2ELi4ELi3EEENS4_18smem_ptr_flag_bitsILi8EEENST_INS5_IJNSA_ILi8EEESH_EEENS5_IJSH_SB_EEEEEEEvNS4_8identityES12_S1C_vS1D_EENS_8epilogue10collective6detail29Sm90TmaWarpSpecializedAdapterINS1G_15DefaultEpilogueISJ_SK_SK_NS1F_6thread17LinearCombinationISJ_Li1EffLNS1K_9ScaleType4KindE0ELNS_15FloatRoundStyleE2ESJ_EENS1_15EpilogueDefaultEEEEEvvEEEEvNT_6ParamsE,(.L_x_329 - _ZN7cutlass13device_kernelINS_4gemm6kernel13GemmUniversalIN4cute5tupleIJiiiiEEENS1_10collective13CollectiveMmaINS1_37MainloopSm90TmaGmmaWarpSpecializedFP8ILi4ENS5_IJNS4_1CILi1EEESB_SB_EEENS1_35KernelTmaWarpSpecializedCooperativeEEENS5_IJNSA_ILi256EEENSA_ILi128EEENSA_ILi64EEEEEENS_12float_e4m3_tENS5_IJlSB_lEEESJ_SK_NS4_8TiledMMAINS4_8MMA_AtomIJNS4_4SM904GMMA31MMA_64x128x32_F32E4M3E4M3_SS_TNILNSO_7ScaleInE1ELSQ_1EEEEEENS4_6LayoutINS5_IJNSA_ILi2EEESB_SB_EEENS5_IJSB_NSA_ILi0EEESW_EEEEENS5_IJNS4_10UnderscoreESZ_SZ_EEEEENS4_13SM90_TMA_LOADENS4_14ComposedLayoutINS4_7SwizzleILi2ELi4ELi3EEENS4_18smem_ptr_flag_bitsILi8EEENST_INS5_IJNSA_ILi8EEESH_EEENS5_IJSH_SB_EEEEEEEvNS4_8identityES12_S1C_vS1D_EENS_8epilogue10collective6detail29Sm90TmaWarpSpecializedAdapterINS1G_15DefaultEpilogueISJ_SK_SK_NS1F_6thread17LinearCombinationISJ_Li1EffLNS1K_9ScaleType4KindE0ELNS_15FloatRoundStyleE2ESJ_EENS1_15EpilogueDefaultEEEEEvvEEEEvNT_6ParamsE)
        .other          _ZN7cutlass13device_kernelINS_4gemm6kernel13GemmUniversalIN4cute5tupleIJiiiiEEENS1_10collective13CollectiveMmaINS1_37MainloopSm90TmaGmmaWarpSpecializedFP8ILi4ENS5_IJNS4_1CILi1EEESB_SB_EEENS1_35KernelTmaWarpSpecializedCooperativeEEENS5_IJNSA_ILi256EEENSA_ILi128EEENSA_ILi64EEEEEENS_12float_e4m3_tENS5_IJlSB_lEEESJ_SK_NS4_8TiledMMAINS4_8MMA_AtomIJNS4_4SM904GMMA31MMA_64x128x32_F32E4M3E4M3_SS_TNILNSO_7ScaleInE1ELSQ_1EEEEEENS4_6LayoutINS5_IJNSA_ILi2EEESB_SB_EEENS5_IJSB_NSA_ILi0EEESW_EEEEENS5_IJNS4_10UnderscoreESZ_SZ_EEEEENS4_13SM90_TMA_LOADENS4_14ComposedLayoutINS4_7SwizzleILi2ELi4ELi3EEENS4_18smem_ptr_flag_bitsILi8EEENST_INS5_IJNSA_ILi8EEESH_EEENS5_IJSH_SB_EEEEEEEvNS4_8identityES12_S1C_vS1D_EENS_8epilogue10collective6detail29Sm90TmaWarpSpecializedAdapterINS1G_15DefaultEpilogueISJ_SK_SK_NS1F_6thread17LinearCombinationISJ_Li1EffLNS1K_9ScaleType4KindE0ELNS_15FloatRoundStyleE2ESJ_EENS1_15EpilogueDefaultEEEEEvvEEEEvNT_6ParamsE,@"STO_CUDA_ENTRY STV_DEFAULT"
_ZN7cutlass13device_kernelINS_4gemm6kernel13GemmUniversalIN4cute5tupleIJiiiiEEENS1_10collective13CollectiveMmaINS1_37MainloopSm90TmaGmmaWarpSpecializedFP8ILi4ENS5_IJNS4_1CILi1EEESB_SB_EEENS1_35KernelTmaWarpSpecializedCooperativeEEENS5_IJNSA_ILi256EEENSA_ILi128EEENSA_ILi64EEEEEENS_12float_e4m3_tENS5_IJlSB_lEEESJ_SK_NS4_8TiledMMAINS4_8MMA_AtomIJNS4_4SM904GMMA31MMA_64x128x32_F32E4M3E4M3_SS_TNILNSO_7ScaleInE1ELSQ_1EEEEEENS4_6LayoutINS5_IJNSA_ILi2EEESB_SB_EEENS5_IJSB_NSA_ILi0EEESW_EEEEENS5_IJNS4_10UnderscoreESZ_SZ_EEEEENS4_13SM90_TMA_LOADENS4_14ComposedLayoutINS4_7SwizzleILi2ELi4ELi3EEENS4_18smem_ptr_flag_bitsILi8EEENST_INS5_IJNSA_ILi8EEESH_EEENS5_IJSH_SB_EEEEEEEvNS4_8identityES12_S1C_vS1D_EENS_8epilogue10collective6detail29Sm90TmaWarpSpecializedAdapterINS1G_15DefaultEpilogueISJ_SK_SK_NS1F_6thread17LinearCombinationISJ_Li1EffLNS1K_9ScaleType4KindE0ELNS_15FloatRoundStyleE2ESJ_EENS1_15EpilogueDefaultEEEEEvvEEEEvNT_6ParamsE:
[----:B------:R-:W0:Y:S02]  /*0000*/  LDC R1, c[0x0][0x28] ;  /* 0x00000a00ff017b82 */ /* 0x000e240000000800 */
[----:B0-----:R-:W-:Y:S01]  /*0010*/  VIADD R1, R1, 0xffffff00 ;  /* 0xffffff0001017836 */ /* 0x001fe20000000000 */
[----:B------:R-:W0:Y:S01]  /*0020*/  S2R R2, SR_TID.X ;  /* 0x0000000000027919 */ /* 0x000e220000002100 */
[----:B------:R-:W-:Y:S01]  /*0030*/  ELECT P0, URZ, PT ;  /* 0x00000000003f782f */ /* 0x000fe20003800000 */
[----:B------:R-:W-:Y:S01]  /*0040*/  BSSY B0, `(.L_x_0) ;  /* 0x0000015000007945 */ /* 0x000fe20003800000 */
[--C-:B0-----:R-:W-:Y:S02]  /*0050*/  SHF.R.U32.HI R0, RZ, 0x5, R2.reuse ;  /* 0x00000005ff007819 */ /* 0x101fe40000011602 */
[----:B------:R-:W-:-:S03]  /*0060*/  SHF.R.U32.HI R2, RZ, 0x7, R2 ;  /* 0x00000007ff027819 */ /* 0x000fc60000011602 */
[----:B------:R-:W0:Y:S04]  /*0070*/  SHFL.IDX PT, R3, R0, RZ, 0x1f ;  /* 0x00001fff00037589 */ /* 0x000e2800000e0000 */
[----:B------:R-:W1:Y:S01]  /*0080*/  SHFL.IDX PT, R2, R2, RZ, 0x1f ;  /* 0x00001fff02027589 */ /* 0x000e6200000e0000 */
[----:B0-----:R-:W-:Y:S02]  /*0090*/  R2UR UR4, R3 ;  /* 0x00000000030472ca */ /* 0x001fe400000e0000 */
[----:B-1----:R-:W-:-:S11]  /*00a0*/  R2UR UR6, R2 ;  /* 0x00000000020672ca */ /* 0x002fd600000e0000 */
[----:B------:R-:W-:Y:S02]  /*00b0*/  USHF.R.S32.HI UR5, URZ, 0x1f, UR4 ;  /* 0x0000001f3f057899 */ /* 0x000fe40008011404 */
[----:B------:R-:W-:Y:S02]  /*00c0*/  ISETP.NE.OR P0, PT, RZ, UR4, !P0 ;  /* 0x00000004ff007c0c */ /* 0x000fe4000c705670 */
[----:B------:R-:W-:-:S04]  /*00d0*/  ULEA.HI UR5, UR5, UR4, URZ, 0x2 ;  /* 0x0000000405057291 */ /* 0x000fc8000f8f103f */
[----:B------:R-:W-:-:S04]  /*00e0*/  ULOP3.LUT UR5, UR5, 0xfffffffc, URZ, 0xc0, !UPT ;  /* 0xfffffffc05057892 */ /* 0x000fc8000f8ec03f */
[----:B------:R-:W-:-:S03]  /*00f0*/  UIADD3 UR8, UR4, -UR5, URZ ;  /* 0x8000000504087290 */ /* 0x000fc6000fffe03f */
[----:B------:R-:W-:Y:S09]  /*0100*/  @P0 BRA `(.L_x_1) ;  /* 0x0000000000200947 */ /* 0x000ff20003800000 */
[----:B------:R-:W-:Y:S02]  /*0110*/  ULDC.64 UR4, c[0x0][0x198] ;  /* 0x0000660000047ab9 */ /* 0x000fe40000000a00 */
[----:B------:R-:W-:Y:S02]  /*0120*/  UIADD3 UR10, UP0, UR4, 0xf0, URZ ;  /* 0x000000f0040a7890 */ /* 0x000fe4000ff1e03f */
[----:B------:R-:W-:Y:S02]  /*0130*/  UIADD3 UR4, UP1, UR4, 0x1f0, URZ ;  /* 0x000001f004047890 */ /* 0x000fe4000ff3e03f */
[----:B------:R-:W-:Y:S02]  /*0140*/  UIADD3.X UR11, URZ, UR5, URZ, UP0, !UPT ;  /* 0x000000053f0b7290 */ /* 0x000fe400087fe43f */
[----:B------:R-:W-:-:S07]  /*0150*/  UIADD3.X UR5, URZ, UR5, URZ, UP1, !UPT ;  /* 0x000000053f057290 */ /* 0x000fce0008ffe43f */
[----:B------:R0:W-:Y:S02]  /*0160*/  UTMACCTL.PF [UR10] ;  /* 0x000000000a0079b9 */ /* 0x0001e40008040000 */
[----:B------:R0:W-:Y:S02]  /*0170*/  UTMACCTL.PF [UR4] ;  /* 0x00000000040079b9 */ /* 0x0001e40008040000 */
[----:B0-----:R-:W-:Y:S01]  /*0180*/  NOP ;  /* 0x0000000000007918 */ /* 0x001fe20000000000 */
.L_x_1:
[----:B------:R-:W-:Y:S05]  /*0190*/  BSYNC B0 ;  /* 0x0000000000007941 */ /* 0x000fea0003800000 */
.L_x_0:
[----:B------:R-:W0:Y:S01]  /*01a0*/  SHFL.IDX PT, R2, R0, RZ, 0x1f ;  /* 0x00001fff00027589 */ /* 0x000e2200000e0000 */
[----:B------:R-:W-:Y:S01]  /*01b0*/  UISETP.NE.AND UP0, UPT, UR8, 0x3, UPT ;  /* 0x000000030800788c */ /* 0x000fe2000bf05270 */
[----:B------:R-:W-:Y:S01]  /*01c0*/  ISETP.NE.AND P1, PT, RZ, UR6, PT ;  /* 0x00000006ff007c0c */ /* 0x000fe2000bf25270 */
[----:B------:R-:W-:Y:S02]  /*01d0*/  UIADD3 UR10, UR6, -0x1, URZ ;  /* 0xffffffff060a7890 */ /* 0x000fe4000fffe03f */
[----:B------:R-:W-:Y:S02]  /*01e0*/  UISETP.EQ.OR UP0, UPT, UR8, URZ, !UP0 ;  /* 0x0000003f0800728c */ /* 0x000fe4000c702670 */
[----:B------:R-:W-:Y:S02]  /*01f0*/  UISETP.GE.U32.AND UP1, UPT, UR10, 0x2, UPT ;  /* 0x000000020a00788c */ /* 0x000fe4000bf26070 */
[----:B------:R-:W-:-:S04]  /*0200*/  UISETP.EQ.AND UP0, UPT, UR6, URZ, UP0 ;  /* 0x0000003f0600728c */ /* 0x000fc80008702270 */
[----:B------:R-:W-:-:S04]  /*0210*/  USEL UR13, URZ, 0x1, !UP0 ;  /* 0x000000013f0d7887 */ /* 0x000fc8000c000000 */
[----:B------:R-:W-:Y:S01]  /*0220*/  USEL UR13, UR13, 0x2, UP1 ;  /* 0x000000020d0d7887 */ /* 0x000fe20008800000 */
[----:B0-----:R-:W-:-:S13]  /*0230*/  ISETP.NE.AND P0, PT, R2, RZ, PT ;  /* 0x000000ff0200720c */ /* 0x001fda0003f05270 */
[----:B------:R-:W-:Y:S05]  /*0240*/  @P0 BRA `(.L_x_2) ;  /* 0x0000000000580947 */ /* 0x000fea0003800000 */
[----:B------:R-:W0:Y:S01]  /*0250*/  S2UR UR9, SR_CgaCtaId ;  /* 0x00000000000979c3 */ /* 0x000e220000008800 */
[----:B------:R-:W-:Y:S01]  /*0260*/  UMOV UR4, 0x400 ;  /* 0x0000040000047882 */ /* 0x000fe20000000000 */
[----:B------:R-:W-:Y:S01]  /*0270*/  UMOV UR5, 0x1 ;  /* 0x0000000100057882 */ /* 0x000fe20000000000 */
[----:B------:R-:W-:Y:S01]  /*0280*/  UMOV UR6, 0x100 ;  /* 0x0000010000067882 */ /* 0x000fe20000000000 */
[----:B------:R-:W-:Y:S01]  /*0290*/  ELECT P0, URZ, PT ;  /* 0x00000000003f782f */ /* 0x000fe20003800000 */
[----:B------:R-:W-:-:S04]  /*02a0*/  UIADD3 UR6, -UR6, 0x100000, URZ ;  /* 0x0010000006067890 */ /* 0x000fc8000fffe13f */
[----:B------:R-:W-:Y:S02]  /*02b0*/  USHF.L.U32 UR7, UR6, 0xb, URZ ;  /* 0x0000000b06077899 */ /* 0x000fe4000800063f */
[----:B------:R-:W-:Y:S02]  /*02c0*/  USHF.L.U32 UR6, UR6, 0x1, URZ ;  /* 0x0000000106067899 */ /* 0x000fe4000800063f */
[----:B0-----:R-:W-:Y:S02]  /*02d0*/  ULEA UR9, UR9, UR4, 0x18 ;  /* 0x0000000409097291 */ /* 0x001fe4000f8ec03f */
[----:B------:R-:W-:-:S04]  /*02e0*/  UIADD3 UR4, -UR5, 0x100000, URZ ;  /* 0x0010000005047890 */ /* 0x000fc8000fffe13f */
[----:B------:R-:W-:Y:S02]  /*02f0*/  USHF.L.U32 UR5, UR4, 0xb, URZ ;  /* 0x0000000b04057899 */ /* 0x000fe4000800063f */
[----:B------:R-:W-:Y:S01]  /*0300*/  USHF.L.U32 UR4, UR4, 0x1, URZ ;  /* 0x0000000104047899 */ /* 0x000fe2000800063f */
[----:B------:R-:W0:Y:S11]  /*0310*/  FENCE.VIEW.ASYNC.S ;  /* 0x00000000000073c6 */ /* 0x000e360000000000 */
[----:B0-----:R0:W1:Y:S01]  /*0320*/  SYNCS.EXCH.64 URZ, [UR9], UR4 ;  /* 0x00000004093f75b2 */ /* 0x0010620008000100 */
[----:B------:R0:W2:Y:S01]  /*0330*/  SYNCS.EXCH.64 URZ, [UR9+0x20], UR6 ;  /* 0x00002006093f75b2 */ /* 0x0000a20008000100 */
[----:B------:R0:W3:Y:S01]  /*0340*/  SYNCS.EXCH.64 URZ, [UR9+0x8], UR4 ;  /* 0x00000804093f75b2 */ /* 0x0000e20008000100 */
[----:B------:R0:W4:Y:S01]  /*0350*/  SYNCS.EXCH.64 URZ, [UR9+0x28], UR6 ;  /* 0x00002806093f75b2 */ /* 0x0001220008000100 */
[----:B------:R0:W0:Y:S01]  /*0360*/  SYNCS.EXCH.64 URZ, [UR9+0x10], UR4 ;  /* 0x00001004093f75b2 */ /* 0x0000220008000100 */
[----:B------:R0:W0:Y:S01]  /*0370*/  SYNCS.EXCH.64 URZ, [UR9+0x30], UR6 ;  /* 0x00003006093f75b2 */ /* 0x0000220008000100 */
[----:B------:R0:W0:Y:S01]  /*0380*/  SYNCS.EXCH.64 URZ, [UR9+0x18], UR4 ;  /* 0x00001804093f75b2 */ /* 0x0000220008000100 */
[----:B------:R0:W0:Y:S01]  /*0390*/  SYNCS.EXCH.64 URZ, [UR9+0x38], UR6 ;  /* 0x00003806093f75b2 */ /* 0x0000220008000100 */
[----:B------:R-:W-:Y:S01]  /*03a0*/  NOP ;  /* 0x0000000000007918 */ /* 0x000fe20000000000 */
.L_x_2:
[----:B------:R-:W5:Y:S01]  /*03b0*/  SHFL.IDX PT, R0, R0, RZ, 0x1f ;  /* 0x00001fff00007589 */ /* 0x000f6200000e0000 */
[----:B------:R-:W1:Y:S01]  /*03c0*/  LDC R2, c[0x0][0x65c] ;  /* 0x00019700ff027b82 */ /* 0x000e620000000800 */
[----:B------:R-:W-:Y:S01]  /*03d0*/  ELECT P0, URZ, PT ;  /* 0x00000000003f782f */ /* 0x000fe20003800000 */
[----:B------:R-:W-:Y:S01]  /*03e0*/  IMAD.MOV.U32 R3, RZ, RZ, RZ ;  /* 0x000000ffff037224 */ /* 0x000fe200078e00ff */
[----:B0-----:R-:W-:Y:S01]  /*03f0*/  UMOV UR4, 0x20 ;  /* 0x0000002000047882 */ /* 0x001fe20000000000 */
[----:B------:R-:W-:Y:S01]  /*0400*/  NOP ;  /* 0x0000000000007918 */ /* 0x000fe20000000000 */
[----:B------:R-:W-:Y:S01]  /*0410*/  NOP ;  /* 0x0000000000007918 */ /* 0x000fe20000000000 */
[----:B-----5:R-:W-:Y:S02]  /*0420*/  ISETP.NE.OR P0, PT, R0, RZ, !P0 ;  /* 0x000000ff0000720c */ /* 0x020fe40004705670 */
[----:B-1----:R-:W-:Y:S01]  /*0430*/  ISETP.NE.AND P4, PT, R2, 0x1, PT ;  /* 0x000000010200780c */ /* 0x002fe20003f85270 */
[----:B------:R-:W0:Y:S01]  /*0440*/  S2R R0, SR_CTAID.Y ;  /* 0x0000000000007919 */ /* 0x000e220000002600 */
[----:B------:R-:W1:Y:S09]  /*0450*/  S2R R2, SR_CTAID.X ;  /* 0x0000000000027919 */ /* 0x000e720000002500 */
[----:B------:R-:W-:Y:S01]  /*0460*/  VOTEU.ALL UP0, P0 ;  /* 0x00000000003f7886 */ /* 0x000fe20000000000 */
[----:B------:R-:W-:Y:S01]  /*0470*/  VOTEU.ALL UP1, P0 ;  /* 0x00000000003f7886 */ /* 0x000fe20000020000 */
[----:B------:R-:W1:Y:S01]  /*0480*/  @P4 LDC R7, c[0x0][0x10] ;  /* 0x00000400ff074b82 */ /* 0x000e620000000800 */
[----:B------:R-:W-:-:S02]  /*0490*/  @P4 IMAD.MOV.U32 R5, RZ, RZ, RZ ;  /* 0x000000ffff054224 */ /* 0x000fc400078e00ff */
[----:B------:R-:W-:Y:S01]  /*04a0*/  @P4 IMAD.MOV.U32 R11, RZ, RZ, RZ ;  /* 0x000000ffff0b4224 */ /* 0x000fe200078e00ff */
[----:B------:R-:W-:Y:S01]  /*04b0*/  @!UP0 UMOV UR6, 0x400 ;  /* 0x0000040000068882 */ /* 0x000fe20000000000 */
[----:B------:R-:W-:-:S04]  /*04c0*/  @!UP0 UIADD3 UR4, -UR4, 0x100000, URZ ;  /* 0x0010000004048890 */ /* 0x000fc8000fffe13f */
[----:B------:R-:W-:Y:S02]  /*04d0*/  @!UP0 USHF.L.U32 UR5, UR4, 0xb, URZ ;  /* 0x0000000b04058899 */ /* 0x000fe4000800063f */
[----:B------:R-:W-:Y:S01]  /*04e0*/  @!UP0 USHF.L.U32 UR4, UR4, 0x1, URZ ;  /* 0x0000000104048899 */ /* 0x000fe2000800063f */
[----:B------:R-:W5:Y:S08]  /*04f0*/  @!P4 LDC R9, c[0x0][0xc] ;  /* 0x00000300ff09cb82 */ /* 0x000f700000000800 */
[----:B------:R-:W2:Y:S01]  /*0500*/  @!UP0 S2UR UR7, SR_CgaCtaId ;  /* 0x00000000000789c3 */ /* 0x000ea20000008800 */
[----:B0-----:R-:W-:-:S04]  /*0510*/  @P4 IMAD.MOV.U32 R4, RZ, RZ, R0 ;  /* 0x000000ffff044224 */ /* 0x001fc800078e0000 */
[----:B-1----:R-:W-:-:S04]  /*0520*/  @P4 IMAD.WIDE.U32 R6, R2, R7, R4 ;  /* 0x0000000702064225 */ /* 0x002fc800078e0004 */
[----:B------:R-:W-:Y:S02]  /*0530*/  @P4 IMAD.MOV.U32 R16, RZ, RZ, R6 ;  /* 0x000000ffff104224 */ /* 0x000fe400078e0006 */
[----:B------:R-:W-:Y:S02]  /*0540*/  @P4 IMAD.IADD R17, R7, 0x1, R11 ;  /* 0x0000000107114824 */ /* 0x000fe400078e020b */
[----:B-----5:R-:W-:-:S04]  /*0550*/  @!P4 IMAD.WIDE.U32 R4, R9, R0, R2 ;  /* 0x000000000904c225 */ /* 0x020fc800078e0002 */
[----:B------:R-:W-:Y:S02]  /*0560*/  @!P4 IMAD.MOV.U32 R16, RZ, RZ, R4 ;  /* 0x000000ffff10c224 */ /* 0x000fe400078e0004 */
[----:B------:R-:W-:Y:S01]  /*0570*/  @!P4 IMAD.MOV.U32 R17, RZ, RZ, R5 ;  /* 0x000000ffff11c224 */ /* 0x000fe200078e0005 */
[----:B--2---:R-:W-:Y:S02]  /*0580*/  @!UP0 ULEA UR6, UR7, UR6, 0x18 ;  /* 0x0000000607068291 */ /* 0x004fe4000f8ec03f */
[----:B------:R0:W-:Y:S01]  /*0590*/  STL [R1+0x7c], R16 ;  /* 0x00007c1001007387 */ /* 0x0001e20000100800 */
[----:B------:R-:W-:-:S03]  /*05a0*/  VOTEU.ALL UP0, P0 ;  /* 0x00000000003f7886 */ /* 0x000fc60000000000 */
[----:B------:R0:W-:Y:S04]  /*05b0*/  STL [R1+0x78], R17 ;  /* 0x0000781101007387 */ /* 0x0001e80000100800 */
[----:B------:R-:W1:Y:S02]  /*05c0*/  FENCE.VIEW.ASYNC.S ;  /* 0x00000000000073c6 */ /* 0x000e640000000000 */
[----:B-1----:R0:W3:Y:S01]  /*05d0*/  @!UP0 SYNCS.EXCH.64 URZ, [UR6+0x50], UR4 ;  /* 0x00005004063f85b2 */ /* 0x0020e20008000100 */
[----:B------:R0:W3:Y:S01]  /*05e0*/  @!UP1 SYNCS.EXCH.64 URZ, [UR6+0x58], UR4 ;  /* 0x00005804063f95b2 */ /* 0x0000e20008000100 */
[----:B------:R-:W-:Y:S01]  /*05f0*/  NOP ;  /* 0x0000000000007918 */ /* 0x000fe20000000000 */
[----:B---34-:R-:W-:Y:S06]  /*0600*/  BAR.SYNC.DEFER_BLOCKING 0x0 ;  /* 0x0000000000007b1d */ /* 0x018fec0000010000 */
[----:B0-----:R-:W-:Y:S05]  /*0610*/  @!P1 BRA `(.L_x_3) ;  /* 0x000000e400349947 */ /* 0x001fea0003800000 */
[----:B------:R-:W-:-:S06]  /*0620*/  UISETP.GT.U32.AND UP0, UPT, UR10, 0x1, UPT ;  /* 0x000000010a00788c */ /* 0x000fcc000bf04070 */
[----:B------:R-:W-:-:S13]  /*0630*/  PLOP3.LUT P0, PT, PT, PT, UP0, 0x80, 0x0 ;  /* 0x000000000000781c */ /* 0x000fda0003f0f008 */
[----:B------:R-:W-:Y:S05]  /*0640*/  @P0 EXIT ;  /* 0x000000000000094d */ /* 0x000fea0003800000 */
[----:B------:R-:W-:Y:S01]  /*0650*/  IMAD.MOV.U32 R6, RZ, RZ, -0x1 ;  /* 0xffffffffff067424 */ /* 0x000fe200078e00ff */
[----:B------:R-:W-:Y:S01]  /*0660*/  ULDC.64 UR4, c[0x0][0x650] ;  /* 0x0001940000047ab9 */ /* 0x000fe20000000a00 */
[----:B------:R-:W-:Y:S01]  /*0670*/  IMAD.MOV.U32 R5, RZ, RZ, -0x1 ;  /* 0xffffffffff057424 */ /* 0x000fe200078e00ff */
[----:B------:R-:W-:Y:S01]  /*0680*/  ISETP.GE.U32.AND P0, PT, R16, UR4, PT ;  /* 0x0000000410007c0c */ /* 0x000fe2000bf06070 */
[----:B------:R-:W-:Y:S01]  /*0690*/  UMOV UR22, 0xffffffff ;  /* 0xffffffff00167882 */ /* 0x000fe20000000000 */
[----:B------:R0:W-:Y:S01]  /*06a0*/  STL [R1+0x84], R6 ;  /* 0x0000840601007387 */ /* 0x0001e20000100800 */
[----:B------:R-:W-:Y:S02]  /*06b0*/  PRMT R4, RZ, 0x7610, R4 ;  /* 0x00007610ff047816 */ /* 0x000fe40000000004 */
[----:B------:R-:W-:Y:S01]  /*06c0*/  ISETP.GE.U32.AND.EX P0, PT, R17, UR5, PT, P0 ;  /* 0x0000000511007c0c */ /* 0x000fe2000bf06100 */
[----:B------:R0:W-:-:S12]  /*06d0*/  STL [R1+0x80], R5 ;  /* 0x0000800501007387 */ /* 0x0001d80000100800 */
[----:B0-----:R-:W-:Y:S05]  /*06e0*/  @P0 BRA `(.L_x_4) ;  /* 0x0000000400680947 */ /* 0x001fea0003800000 */
[----:B------:R-:W0:Y:S01]  /*06f0*/  LDC.64 R12, c[0x0][0x628] ;  /* 0x00018a00ff0c7b82 */ /* 0x000e220000000a00 */
[----:B------:R-:W-:Y:S02]  /*0700*/  IMAD.MOV.U32 R4, RZ, RZ, R16 ;  /* 0x000000ffff047224 */ /* 0x000fe400078e0010 */
[----:B------:R-:W-:-:S05]  /*0710*/  IMAD.MOV.U32 R5, RZ, RZ, R17 ;  /* 0x000000ffff057224 */ /* 0x000fca00078e0011 */
[----:B------:R-:W1:Y:S08]  /*0720*/  LDC R10, c[0x0][0x630] ;  /* 0x00018c00ff0a7b82 */ /* 0x000e700000000800 */
[----:B------:R-:W2:Y:S01]  /*0730*/  LDC.64 R14, c[0x0][0x620] ;  /* 0x00018800ff0e7b82 */ /* 0x000ea20000000a00 */
[----:B0-----:R-:W-:-:S04]  /*0740*/  ISETP.NE.U32.AND P0, PT, R12, RZ, PT ;  /* 0x000000ff0c00720c */ /* 0x001fc80003f05070 */
[----:B------:R-:W-:-:S13]  /*0750*/  ISETP.NE.AND.EX P0, PT, R13, RZ, PT, P0 ;  /* 0x000000ff0d00720c */ /* 0x000fda0003f05300 */
[----:B-12---:R-:W-:Y:S05]  /*0760*/  @!P0 BRA `(.L_x_5) ;  /* 0x0000000000288947 */ /* 0x006fea0003800000 */
[----:B------:R-:W0:Y:S02]  /*0770*/  LDC R9, c[0x0][0x634] ;  /* 0x00018d00ff097b82 */ /* 0x000e240000000800 */
[----:B0-----:R-:W-:-:S05]  /*0780*/  IADD3 R9, P0, R16, R9, RZ ;  /* 0x0000000910097210 */ /* 0x001fca0007f1e0ff */
[----:B------:R-:W-:-:S04]  /*0790*/  IMAD.X R11, RZ, RZ, R17, P0 ;  /* 0x000000ffff0b7224 */ /* 0x000fc800000e0611 */
[----:B------:R-:W-:-:S04]  /*07a0*/  IMAD.WIDE.U32 R4, R11, R12, RZ ;  /* 0x0000000c0b047225 */ /* 0x000fc800078e00ff */
[----:B------:R-:W-:-:S04]  /*07b0*/  IMAD.WIDE.U32 R6, P0, R9, R13, R4 ;  /* 0x0000000d09067225 */ /* 0x000fc80007800004 */
[----:B------:R-:W-:-:S04]  /*07c0*/  IMAD.WIDE.U32 R4, R9, R12, RZ ;  /* 0x0000000c09047225 */ /* 0x000fc800078e00ff */
[----:B------:R-:W-:Y:S01]  /*07d0*/  IMAD.X R9, RZ, RZ, RZ, P0 ;  /* 0x000000ffff097224 */ /* 0x000fe200000e06ff */
[----:B------:R-:W-:Y:S01]  /*07e0*/  IADD3 RZ, P0, R5, R6, RZ ;  /* 0x0000000605ff7210 */ /* 0x000fe20007f1e0ff */
[----:B------:R-:W-:-:S04]  /*07f0*/  IMAD.MOV.U32 R8, RZ, RZ, R7 ;  /* 0x000000ffff087224 */ /* 0x000fc800078e0007 */
[----:B------:R-:W-:-:S08]  /*0800*/  IMAD.WIDE.U32.X R4, R11, R13, R8, P0 ;  /* 0x0000000d0b047225 */ /* 0x000fd000000e0408 */
.L_x_5:
[-CC-:B------:R-:W-:Y:S01]  /*0810*/  SHF.R.U64 R24, R4, R10.reuse, R5.reuse ;  /* 0x0000000a04187219 */ /* 0x180fe20000001205 */
[----:B------:R-:W0:Y:S01]  /*0820*/  LDC R8, c[0x0][0x618] ;  /* 0x00018600ff087b82 */ /* 0x000e220000000800 */
[----:B------:R-:W-:Y:S01]  /*0830*/  SHF.R.U32.HI R4, RZ, R10, R5 ;  /* 0x0000000aff047219 */ /* 0x000fe20000011605 */
[----:B------:R-:W-:Y:S01]  /*0840*/  ULDC UR4, c[0x0][0x150] ;  /* 0x0000540000047ab9 */ /* 0x000fe20000000800 */
[----:B------:R-:W-:Y:S01]  /*0850*/  IADD3 R9, P0, RZ, -R24, RZ ;  /* 0x80000018ff097210 */ /* 0x000fe20007f1e0ff */
[----:B------:R-:W-:Y:S01]  /*0860*/  IMAD.MOV.U32 R5, RZ, RZ, R17 ;  /* 0x000000ffff057224 */ /* 0x000fe200078e0011 */
[----:B------:R-:W-:-:S03]  /*0870*/  I2FP.F32.U32 R3, R2 ;  /* 0x0000000200037245 */ /* 0x000fc60000201000 */
[----:B------:R-:W1:Y:S01]  /*0880*/  LDC.64 R18, c[0x0][0x640] ;  /* 0x00019000ff127b82 */ /* 0x000e620000000a00 */
[----:B------:R-:W-:Y:S02]  /*0890*/  IMAD.X R11, RZ, RZ, ~R4, P0 ;  /* 0x000000ffff0b7224 */ /* 0x000fe400000e0e04 */
[----:B------:R-:W-:Y:S01]  /*08a0*/  FMUL R3, R3, UR4 ;  /* 0x0000000403037c20 */ /* 0x000fe20008400000 */
[----:B------:R-:W-:Y:S01]  /*08b0*/  IMAD.MOV.U32 R4, RZ, RZ, R16 ;  /* 0x000000ffff047224 */ /* 0x000fe200078e0010 */
[----:B------:R-:W-:Y:S01]  /*08c0*/  ULDC UR4, c[0x0][0x154] ;  /* 0x0000550000047ab9 */ /* 0x000fe20000000800 */
[-C--:B------:R-:W-:Y:S02]  /*08d0*/  IMAD R6, R11, R14.reuse, RZ ;  /* 0x0000000e0b067224 */ /* 0x080fe400078e02ff */
[C---:B------:R-:W-:Y:S01]  /*08e0*/  IMAD.WIDE.U32 R4, R9.reuse, R14, R4 ;  /* 0x0000000e09047225 */ /* 0x040fe200078e0004 */
[----:B------:R-:W2:Y:S01]  /*08f0*/  LDC R10, c[0x0][0x608] ;  /* 0x00018200ff0a7b82 */ /* 0x000ea20000000800 */
[----:B------:R-:W3:Y:S02]  /*0900*/  F2I.U32.TRUNC.NTZ R3, R3 ;  /* 0x0000000300037305 */ /* 0x000ee4000020f000 */
[----:B------:R-:W-:-:S04]  /*0910*/  IMAD R9, R9, R15, R6 ;  /* 0x0000000f09097224 */ /* 0x000fc800078e0206 */
[----:B------:R-:W-:Y:S01]  /*0920*/  IMAD.IADD R5, R5, 0x1, R9 ;  /* 0x0000000105057824 */ /* 0x000fe200078e0209 */
[----:B------:R-:W4:Y:S01]  /*0930*/  LDC R7, c[0x0][0x144] ;  /* 0x00005100ff077b82 */ /* 0x000f220000000800 */
[----:B------:R-:W-:-:S03]  /*0940*/  IMAD.MOV.U32 R9, RZ, RZ, 0x1 ;  /* 0x00000001ff097424 */ /* 0x000fc600078e00ff */
[----:B0-----:R-:W-:Y:S02]  /*0950*/  SHF.R.U64 R12, R4, R8, R5 ;  /* 0x00000008040c7219 */ /* 0x001fe40000001205 */
[----:B------:R-:W-:Y:S02]  /*0960*/  I2FP.F32.U32 R4, R0 ;  /* 0x0000000000047245 */ /* 0x000fe40000201000 */
[----:B------:R-:W0:Y:S01]  /*0970*/  LDC R14, c[0x0][0x658] ;  /* 0x00019600ff0e7b82 */ /* 0x000e220000000800 */
[----:B-1----:R-:W-:Y:S01]  /*0980*/  ISETP.NE.U32.AND P0, PT, R18, RZ, PT ;  /* 0x000000ff1200720c */ /* 0x002fe20003f05070 */
[----:B---3--:R-:W-:Y:S02]  /*0990*/  IMAD.MOV R6, RZ, RZ, -R3 ;  /* 0x000000ffff067224 */ /* 0x008fe400078e0a03 */
[----:B------:R-:W-:Y:S01]  /*09a0*/  FMUL R4, R4, UR4 ;  /* 0x0000000404047c20 */ /* 0x000fe20008400000 */
[----:B------:R-:W-:Y:S01]  /*09b0*/  SHF.R.U32.HI R3, RZ, R8, R5 ;  /* 0x00000008ff037219 */ /* 0x000fe20000011605 */
[----:B------:R-:W-:Y:S01]  /*09c0*/  IMAD.MOV.U32 R5, RZ, RZ, -0x1 ;  /* 0xffffffffff057424 */ /* 0x000fe200078e00ff */
[----:B------:R-:W-:Y:S01]  /*09d0*/  ISETP.NE.AND.EX P0, PT, R19, RZ, PT, P0 ;  /* 0x000000ff1300720c */ /* 0x000fe20003f05300 */
[----:B------:R1:W3:Y:S01]  /*09e0*/  F2I.U32.TRUNC.NTZ R11, R4 ;  /* 0x00000004000b7305 */ /* 0x0002e2000020f000 */
[----:B------:R-:W1:Y:S01]  /*09f0*/  LDC R13, c[0x0][0x148] ;  /* 0x00005200ff0d7b82 */ /* 0x000e620000000800 */
[----:B--2---:R-:W-:-:S02]  /*0a00*/  SHF.R.U64 R23, R12, R10, R3 ;  /* 0x0000000a0c177219 */ /* 0x004fc40000001203 */
[----:B------:R-:W-:-:S05]  /*0a10*/  SHF.R.U32.HI R3, RZ, R10, R3 ;  /* 0x0000000aff037219 */ /* 0x000fca0000011603 */
[----:B------:R-:W2:Y:S01]  /*0a20*/  LDC R17, c[0x0][0x600] ;  /* 0x00018000ff117b82 */ /* 0x000ea20000000800 */
[----:B----4-:R-:W-:-:S07]  /*0a30*/  IMAD R8, R7, R6, R2 ;  /* 0x0000000607087224 */ /* 0x010fce00078e0202 */
[----:B------:R-:W4:Y:S01]  /*0a40*/  LDC R16, c[0x0][0x648] ;  /* 0x00019200ff107b82 */ /* 0x000f220000000800 */
[-C--:B0-----:R-:W-:Y:S02]  /*0a50*/  SHF.L.U32 R2, R5, R14.reuse, RZ ;  /* 0x0000000e05027219 */ /* 0x081fe400000006ff */
[--C-:B------:R-:W-:Y:S02]  /*0a60*/  SHF.R.U64 R22, R23, R14, R3.reuse ;  /* 0x0000000e17167219 */ /* 0x100fe40000001203 */
[----:B------:R-:W-:Y:S02]  /*0a70*/  LOP3.LUT R10, RZ, R2, RZ, 0x33, !PT ;  /* 0x00000002ff0a7212 */ /* 0x000fe400078e33ff */
[-C--:B------:R-:W-:Y:S01]  /*0a80*/  SHF.R.U32.HI R3, RZ, R14.reuse, R3 ;  /* 0x0000000eff037219 */ /* 0x080fe20000011603 */
[----:B------:R-:W0:Y:S01]  /*0a90*/  LDC R21, c[0x0][0x638] ;  /* 0x00018e00ff157b82 */ /* 0x000e220000000800 */
[----:B------:R-:W-:Y:S01]  /*0aa0*/  SHF.L.U32 R9, R9, R14, RZ ;  /* 0x0000000e09097219 */ /* 0x000fe200000006ff */
[----:B------:R-:W-:-:S06]  /*0ab0*/  IMAD.MOV.U32 R2, RZ, RZ, R22 ;  /* 0x000000ffff027224 */ /* 0x000fcc00078e0016 */
[----:B------:R-:W0:Y:S01]  /*0ac0*/  LDC R20, c[0x0][0x610] ;  /* 0x00018400ff147b82 */ /* 0x000e220000000800 */
[----:B-1-3--:R-:W-:Y:S05]  /*0ad0*/  @!P0 BRA `(.L_x_6) ;  /* 0x0000000000288947 */ /* 0x00afea0003800000 */
[----:B------:R-:W1:Y:S02]  /*0ae0*/  LDC R7, c[0x0][0x64c] ;  /* 0x00019300ff077b82 */ /* 0x000e640000000800 */
[----:B-1----:R-:W-:-:S05]  /*0af0*/  IADD3 R7, P0, R22, R7, RZ ;  /* 0x0000000716077210 */ /* 0x002fca0007f1e0ff */
        /* <DEDUP_REMOVED lines=8> */
.L_x_6:
[----:B----4-:R-:W-:Y:S01]  /*0b80*/  SHF.R.U64 R2, R2, R16, R3 ;  /* 0x0000001002027219 */ /* 0x010fe20000001203 */
[----:B--2---:R-:W-:Y:S01]  /*0b90*/  VIADD R3, R17, 0xffffffff ;  /* 0xffffffff11037836 */ /* 0x004fe20000000000 */
[----:B------:R-:W-:Y:S01]  /*0ba0*/  LOP3.LUT R10, R23, R10, RZ, 0xc0, !PT ;  /* 0x0000000a170a7212 */ /* 0x000fe200078ec0ff */
[----:B------:R-:W-:Y:S01]  /*0bb0*/  IMAD.MOV R11, RZ, RZ, -R11 ;  /* 0x000000ffff0b7224 */ /* 0x000fe200078e0a0b */
[----:B------:R-:W-:Y:S01]  /*0bc0*/  R2UR UR22, R24 ;  /* 0x00000000181672ca */ /* 0x000fe200000e0000 */
[----:B------:R-:W-:Y:S01]  /*0bd0*/  IMAD.MOV R4, RZ, RZ, -R2 ;  /* 0x000000ffff047224 */ /* 0x000fe200078e0a02 */
[----:B------:R-:W-:Y:S01]  /*0be0*/  LOP3.LUT R3, R12, R3, RZ, 0xc0, !PT ;  /* 0x000000030c037212 */ /* 0x000fe200078ec0ff */
[----:B------:R-:W-:Y:S02]  /*0bf0*/  @P4 IMAD R8, R13, R11, R0 ;  /* 0x0000000b0d084224 */ /* 0x000fe400078e0200 */
[----:B------:R-:W-:Y:S02]  /*0c00*/  IMAD R9, R9, R2, R10 ;  /* 0x0000000209097224 */ /* 0x000fe400078e020a */
[----:B0-----:R-:W-:-:S02]  /*0c10*/  IMAD R0, R4, R21, R22 ;  /* 0x0000001504007224 */ /* 0x001fc400078e0216 */
[----:B------:R-:W-:Y:S02]  /*0c20*/  IMAD R8, R9, R20, R8 ;  /* 0x0000001409087224 */ /* 0x000fe400078e0208 */
[----:B------:R-:W-:Y:S02]  /*0c30*/  IMAD R3, R0, R17, R3 ;  /* 0x0000001100037224 */ /* 0x000fe400078e0203 */
[----:B------:R-:W-:-:S03]  /*0c40*/  IMAD.MOV.U32 R4, RZ, RZ, 0x1 ;  /* 0x00000001ff047424 */ /* 0x000fc600078e00ff */
[----:B------:R-:W-:Y:S02]  /*0c50*/  SEL R2, R3, R8, !P4 ;  /* 0x0000000803027207 */ /* 0x000fe40006000000 */
[----:B------:R-:W-:-:S03]  /*0c60*/  SEL R0, R8, R3, !P4 ;  /* 0x0000000308007207 */ /* 0x000fc60006000000 */
[----:B------:R0:W-:Y:S04]  /*0c70*/  STL [R1+0x80], R2 ;  /* 0x0000800201007387 */ /* 0x0001e80000100800 */
[----:B------:R0:W-:Y:S02]  /*0c80*/  STL [R1+0x84], R0 ;  /* 0x0000840001007387 */ /* 0x0001e40000100800 */
.L_x_4:
[----:B------:R-:W-:-:S08]  /*0c90*/  NOP ;  /* 0x0000000000007918 */ /* 0x000fd00000000000 */
[----:B------:R-:W1:Y:S02]  /*0ca0*/  USETMAXREG.TRY_ALLOC.CTAPOOL UP0, 0xe8 ;  /* 0x000000e8000079c8 */ /* 0x000e640008000600 */
[----:B-1----:R-:W-:-:S13]  /*0cb0*/  PLOP3.LUT P0, PT, PT, PT, UP0, 0x80, 0x0 ;  /* 0x000000000000781c */ /* 0x002fda0003f0f008 */
[----:B------:R-:W-:Y:S05]  /*0cc0*/  @!P0 BRA `(.L_x_4) ;  /* 0xfffffffc00f08947 */ /* 0x000fea000383ffff */
[----:B------:R-:W-:Y:S01]  /*0cd0*/  ULDC.64 UR4, c[0x0][0x598] ;  /* 0x0001660000047ab9 */ /* 0x000fe20000000a00 */
[----:B------:R-:W-:Y:S01]  /*0ce0*/  ULDC.64 UR14, c[0x0][0x208] ;  /* 0x00008200000e7ab9 */ /* 0x000fe20000000a00 */
[----:B------:R-:W-:-:S04]  /*0cf0*/  ISETP.NE.U32.AND P0, PT, RZ, UR4, PT ;  /* 0x00000004ff007c0c */ /* 0x000fc8000bf05070 */
[----:B------:R-:W-:-:S13]  /*0d00*/  ISETP.NE.AND.EX P0, PT, RZ, UR5, PT, P0 ;  /* 0x00000005ff007c0c */ /* 0x000fda000bf05300 */
[----:B------:R-:W-:Y:S05]  /*0d10*/  @!P0 BRA `(.L_x_7) ;  /* 0x0000000000208947 */ /* 0x000fea0003800000 */
[----:B0-----:R-:W0:Y:S02]  /*0d20*/  LDC.64 R2, c[0x0][0x598] ;  /* 0x00016600ff027b82 */ /* 0x001e240000000a00 */
[----:B0-----:R-:W2:Y:S02]  /*0d30*/  LDG.E.64 R2, desc[UR14][R2.64] ;  /* 0x0000000e02027981 */ /* 0x001ea4000c1e1b00 */
[----:B--2---:R-:W-:-:S04]  /*0d40*/  ISETP.NE.U32.AND P0, PT, R2, RZ, PT ;  /* 0x000000ff0200720c */ /* 0x004fc80003f05070 */
[----:B------:R-:W-:-:S13]  /*0d50*/  ISETP.NE.AND.EX P0, PT, R3, RZ, PT, P0 ;  /* 0x000000ff0300720c */ /* 0x000fda0003f05300 */
[----:B------:R-:W-:Y:S05]  /*0d60*/  @!P0 BRA `(.L_x_7) ;  /* 0x00000000000c8947 */ /* 0x000fea0003800000 */
[----:B------:R-:W2:Y:S02]  /*0d70*/  LD.E R2, desc[UR14][R2.64] ;  /* 0x0000000e02027980 */ /* 0x000ea4000c101900 */
[----:B--2---:R-:W-:Y:S01]  /*0d80*/  R2UR UR20, R2 ;  /* 0x00000000021472ca */ /* 0x004fe200000e0000 */
[----:B------:R-:W-:-:S14]  /*0d90*/  BRA `(.L_x_8) ;  /* 0x0000000000247947 */ /* 0x000fdc0003800000 */
.L_x_7:
[----:B------:R-:W-:Y:S02]  /*0da0*/  ULDC.64 UR4, c[0x0][0x588] ;  /* 0x0001620000047ab9 */ /* 0x000fe40000000a00 */
[----:B------:R-:W-:-:S04]  /*0db0*/  ISETP.NE.U32.AND P0, PT, RZ, UR4, PT ;  /* 0x00000004ff007c0c */ /* 0x000fc8000bf05070 */
[----:B------:R-:W-:-:S13]  /*0dc0*/  ISETP.NE.AND.EX P0, PT, RZ, UR5, PT, P0 ;  /* 0x00000005ff007c0c */ /* 0x000fda000bf05300 */
[----:B------:R-:W-:Y:S05]  /*0dd0*/  @!P0 BRA `(.L_x_9) ;  /* 0x0000000000108947 */ /* 0x000fea0003800000 */
[----:B0-----:R-:W0:Y:S02]  /*0de0*/  LDC.64 R2, c[0x0][0x588] ;  /* 0x00016200ff027b82 */ /* 0x001e240000000a00 */
[----:B0-----:R-:W2:Y:S02]  /*0df0*/  LDG.E R2, desc[UR14][R2.64] ;  /* 0x0000000e02027981 */ /* 0x001ea4000c1e1900 */
[----:B--2---:R-:W-:Y:S01]  /*0e00*/  R2UR UR20, R2 ;  /* 0x00000000021472ca */ /* 0x004fe200000e0000 */
[----:B------:R-:W-:-:S14]  /*0e10*/  BRA `(.L_x_8) ;  /* 0x0000000000047947 */ /* 0x000fdc0003800000 */
.L_x_9:
[----:B------:R-:W-:-:S05]  /*0e20*/  ULDC UR20, c[0x0][0x580] ;  /* 0x0001600000147ab9 */ /* 0x000fca0000000800 */
.L_x_8:
[----:B------:R-:W-:Y:S02]  /*0e30*/  ULDC.64 UR4, c[0x0][0x5a0] ;  /* 0x0001680000047ab9 */ /* 0x000fe40000000a00 */
        /* <DEDUP_REMOVED lines=11> */
.L_x_10:
        /* <DEDUP_REMOVED lines=8> */
.L_x_12:
[----:B------:R-:W-:-:S05]  /*0f70*/  ULDC UR21, c[0x0][0x584] ;  /* 0x0001610000157ab9 */ /* 0x000fca0000000800 */
.L_x_11:
[----:B------:R-:W-:-:S13]  /*0f80*/  LOP3.LUT P0, RZ, R4, 0xff, RZ, 0xc0, !PT ;  /* 0x000000ff04ff7812 */ /* 0x000fda000780c0ff */
[----:B------:R-:W-:Y:S05]  /*0f90*/  @!P0 EXIT ;  /* 0x000000000000894d */ /* 0x000fea0003800000 */
[----:B------:R-:W-:Y:S01]  /*0fa0*/  ULDC UR4, c[0x0][0x28c] ;  /* 0x0000a30000047ab9 */ /* 0x000fe20000000800 */
[----:B------:R-:W-:Y:S02]  /*0fb0*/  ULOP3.LUT UR23, UR13, 0x1, URZ, 0xfc, !UPT ;  /* 0x000000010d177892 */ /* 0x000fe4000f8efc3f */
[----:B------:R-:W-:-:S04]  /*0fc0*/  UIADD3 UR4, UR4, 0x3f, URZ ;  /* 0x0000003f04047890 */ /* 0x000fc8000fffe03f */
[----:B------:R-:W-:-:S04]  /*0fd0*/  USHF.R.S32.HI UR5, URZ, 0x1f, UR4 ;  /* 0x0000001f3f057899 */ /* 0x000fc80008011404 */
[----:B------:R-:W-:-:S03]  /*0fe0*/  ULEA.HI UR5, UR5, UR4, URZ, 0x6 ;  /* 0x0000000405057291 */ /* 0x000fc6000f8f303f */
[----:B------:R-:W-:Y:S01]  /*0ff0*/  UMOV UR4, URZ ;  /* 0x0000003f00047c82 */ /* 0x000fe20008000000 */
[----:B------:R-:W-:-:S03]  /*1000*/  USHF.R.S32.HI UR9, URZ, 0x6, UR5 ;  /* 0x000000063f097899 */ /* 0x000fc60008011405 */
[----:B------:R-:W-:-:S09]  /*1010*/  UMOV UR5, URZ ;  /* 0x0000003f00057c82 */ /* 0x000fd20008000000 */
.L_x_293:
[----:B0-----:R-:W0:Y:S01]  /*1020*/  S2R R0, SR_TID.X ;  /* 0x0000000000007919 */ /* 0x001e220000002100 */
[----:B-1----:R-:W1:Y:S01]  /*1030*/  S2UR UR17, SR_CgaCtaId ;  /* 0x00000000001179c3 */ /* 0x002e620000008800 */
[----:B------:R-:W-:Y:S01]  /*1040*/  UMOV UR16, 0x400 ;  /* 0x0000040000107882 */ /* 0x000fe20000000000 */
[----:B------:R-:W-:Y:S01]  /*1050*/  UMOV UR6, URZ ;  /* 0x0000003f00067c82 */ /* 0x000fe20008000000 */
[----:B------:R-:W-:Y:S01]  /*1060*/  STL [R1+0x74], RZ ;  /* 0x000074ff01007387 */ /* 0x000fe20000100800 */
[----:B------:R-:W-:Y:S01]  /*1070*/  UMOV UR7, URZ ;  /* 0x0000003f00077c82 */ /* 0x000fe20008000000 */
[----:B------:R-:W-:Y:S01]  /*1080*/  UMOV UR8, URZ ;  /* 0x0000003f00087c82 */ /* 0x000fe20008000000 */
[----:B------:R-:W-:Y:S01]  /*1090*/  CS2R R4, SRZ ;  /* 0x0000000000047805 */ /* 0x000fe2000001ff00 */
[----:B------:R-:W-:Y:S01]  /*10a0*/  STL [R1+0x70], RZ ;  /* 0x000070ff01007387 */ /* 0x000fe20000100800 */
[----:B--2---:R-:W2:Y:S01]  /*10b0*/  LDC R2, c[0x0][0x28c] ;  /* 0x0000a300ff027b82 */ /* 0x004ea20000000800 */
[----:B------:R-:W-:-:S02]  /*10c0*/  CS2R R6, SRZ ;  /* 0x0000000000067805 */ /* 0x000fc4000001ff00 */
[----:B------:R-:W-:Y:S01]  /*10d0*/  CS2R R8, SRZ ;  /* 0x0000000000087805 */ /* 0x000fe2000001ff00 */
[----:B------:R-:W-:Y:S01]  /*10e0*/  STL [R1+0x6c], RZ ;  /* 0x00006cff01007387 */ /* 0x000fe20000100800 */
[----:B------:R-:W-:Y:S02]  /*10f0*/  CS2R R10, SRZ ;  /* 0x00000000000a7805 */ /* 0x000fe4000001ff00 */
[----:B------:R-:W-:Y:S02]  /*1100*/  CS2R R12, SRZ ;  /* 0x00000000000c7805 */ /* 0x000fe4000001ff00 */
[----:B------:R-:W-:Y:S01]  /*1110*/  CS2R R14, SRZ ;  /* 0x00000000000e7805 */ /* 0x000fe2000001ff00 */
[----:B------:R-:W-:Y:S01]  /*1120*/  STL [R1+0x68], RZ ;  /* 0x000068ff01007387 */ /* 0x000fe20000100800 */
[----:B------:R-:W-:Y:S02]  /*1130*/  CS2R R16, SRZ ;  /* 0x0000000000107805 */ /* 0x000fe4000001ff00 */
        /* <DEDUP_REMOVED lines=13> */
[----:B------:R-:W-:Y:S02]  /*1210*/  CS2R R166, SRZ ;  /* 0x0000000000a67805 */ /* 0x000fe4000001ff00 */
[----:B0-----:R-:W-:Y:S01]  /*1220*/  LOP3.LUT R0, R0, 0x80, RZ, 0xc0, !PT ;  /* 0x0000008000007812 */ /* 0x001fe200078ec0ff */
[----:B------:R-:W-:Y:S01]  /*1230*/  STL [R1+0x58], RZ ;  /* 0x000058ff01007387 */ /* 0x000fe20000100800 */
[----:B--2---:R-:W-:-:S02]  /*1240*/  ISETP.GE.AND P0, PT, R2, 0x1, PT ;  /* 0x000000010200780c */ /* 0x004fc40003f06270 */
[----:B------:R-:W-:Y:S02]  /*1250*/  CS2R R2, SRZ ;  /* 0x0000000000027805 */ /* 0x000fe4000001ff00 */
[----:B------:R-:W-:Y:S01]  /*1260*/  SHF.R.U32.HI R0, RZ, 0x7, R0 ;  /* 0x00000007ff007819 */ /* 0x000fe20000011600 */
[----:B------:R-:W-:Y:S01]  /*1270*/  STL [R1+0x54], RZ ;  /* 0x000054ff01007387 */ /* 0x000fe20000100800 */
[----:B------:R-:W-:Y:S02]  /*1280*/  CS2R R168, SRZ ;  /* 0x0000000000a87805 */ /* 0x000fe4000001ff00 */
[----:B------:R-:W-:Y:S02]  /*1290*/  CS2R R170, SRZ ;  /* 0x0000000000aa7805 */ /* 0x000fe4000001ff00 */
[----:B------:R-:W-:Y:S01]  /*12a0*/  CS2R R172, SRZ ;  /* 0x0000000000ac7805 */ /* 0x000fe2000001ff00 */
[----:B------:R-:W-:Y:S01]  /*12b0*/  STL [R1+0x50], RZ ;  /* 0x000050ff01007387 */ /* 0x000fe20000100800 */
[----:B------:R-:W-:-:S02]  /*12c0*/  CS2R R174, SRZ ;  /* 0x0000000000ae7805 */ /* 0x000fc4000001ff00 */
[----:B------:R-:W-:Y:S02]  /*12d0*/  CS2R R176, SRZ ;  /* 0x0000000000b07805 */ /* 0x000fe4000001ff00 */
[----:B------:R-:W-:Y:S01]  /*12e0*/  CS2R R178, SRZ ;  /* 0x0000000000b27805 */ /* 0x000fe2000001ff00 */
[----:B------:R-:W0:Y:S01]  /*12f0*/  SHFL.IDX PT, R0, R0, RZ, 0x1f ;  /* 0x00001fff00007589 */ /* 0x000e2200000e0000 */
[----:B------:R-:W-:Y:S02]  /*1300*/  CS2R R180, SRZ ;  /* 0x0000000000b47805 */ /* 0x000fe4000001ff00 */
[----:B------:R-:W-:Y:S02]  /*1310*/  CS2R R182, SRZ ;  /* 0x0000000000b67805 */ /* 0x000fe4000001ff00 */
[----:B------:R-:W-:Y:S01]  /*1320*/  CS2R R184, SRZ ;  /* 0x0000000000b87805 */ /* 0x000fe2000001ff00 */
[----:B------:R2:W-:Y:S01]  /*1330*/  STL [R1+0x4c], RZ ;  /* 0x00004cff01007387 */ /* 0x0005e20000100800 */
[----:B------:R-:W-:-:S02]  /*1340*/  CS2R R186, SRZ ;  /* 0x0000000000ba7805 */ /* 0x000fc4000001ff00 */
[----:B------:R-:W-:Y:S02]  /*1350*/  CS2R R188, SRZ ;  /* 0x0000000000bc7805 */ /* 0x000fe4000001ff00 */
[----:B------:R-:W-:Y:S01]  /*1360*/  CS2R R190, SRZ ;  /* 0x0000000000be7805 */ /* 0x000fe2000001ff00 */
[----:B------:R2:W-:Y:S01]  /*1370*/  STL [R1+0x48], RZ ;  /* 0x000048ff01007387 */ /* 0x0005e20000100800 */
        /* <DEDUP_REMOVED lines=14> */
[----:B------:R-:W-:Y:S02]  /*1460*/  CS2R R214, SRZ ;  /* 0x0000000000d67805 */ /* 0x000fe4000001ff00 */
[----:B0-----:R-:W-:Y:S01]  /*1470*/  R2UR UR11, R0 ;  /* 0x00000000000b72ca */ /* 0x001fe200000e0000 */
[----:B------:R2:W-:Y:S01]  /*1480*/  STL [R1+0x38], RZ ;  /* 0x000038ff01007387 */ /* 0x0005e20000100800 */
[----:B------:R-:W-:Y:S01]  /*1490*/  IMAD.MOV.U32 R0, RZ, RZ, RZ ;  /* 0x000000ffff007224 */ /* 0x000fe200078e00ff */
[----:B------:R-:W-:Y:S02]  /*14a0*/  CS2R R216, SRZ ;  /* 0x0000000000d87805 */ /* 0x000fe4000001ff00 */
[----:B------:R-:W-:Y:S01]  /*14b0*/  CS2R R218, SRZ ;  /* 0x0000000000da7805 */ /* 0x000fe2000001ff00 */
[----:B------:R2:W-:Y:S01]  /*14c0*/  STL [R1+0x34], RZ ;  /* 0x000034ff01007387 */ /* 0x0005e20000100800 */
[----:B------:R-:W-:-:S02]  /*14d0*/  CS2R R220, SRZ ;  /* 0x0000000000dc7805 */ /* 0x000fc4000001ff00 */
[----:B------:R-:W-:Y:S02]  /*14e0*/  CS2R R222, SRZ ;  /* 0x0000000000de7805 */ /* 0x000fe4000001ff00 */
[----:B------:R-:W-:Y:S01]  /*14f0*/  CS2R R224, SRZ ;  /* 0x0000000000e07805 */ /* 0x000fe2000001ff00 */
[----:B------:R2:W-:Y:S01]  /*1500*/  STL [R1+0x30], RZ ;  /* 0x000030ff01007387 */ /* 0x0005e20000100800 */
[----:B------:R-:W-:Y:S01]  /*1510*/  IMAD.MOV.U32 R226, RZ, RZ, RZ ;  /* 0x000000ffffe27224 */ /* 0x000fe200078e00ff */
[----:B------:R-:W-:Y:S01]  /*1520*/  CS2R R88, SRZ ;  /* 0x0000000000587805 */ /* 0x000fe2000001ff00 */
[----:B------:R-:W-:Y:S01]  /*1530*/  IMAD.U32 R227, RZ, RZ, UR4 ;  /* 0x00000004ffe37e24 */ /* 0x000fe2000f8e00ff */
[----:B------:R2:W-:Y:S01]  /*1540*/  STL [R1+0x2c], RZ ;  /* 0x00002cff01007387 */ /* 0x0005e20000100800 */
[----:B------:R-:W-:Y:S01]  /*1550*/  ULEA.HI UR10, UR11, UR11, URZ, 0x1 ;  /* 0x0000000b0b0a7291 */ /* 0x000fe2000f8f083f */
[----:B------:R-:W-:Y:S02]  /*1560*/  CS2R R90, SRZ ;  /* 0x00000000005a7805 */ /* 0x000fe4000001ff00 */
[----:B------:R-:W-:Y:S01]  /*1570*/  CS2R R92, SRZ ;  /* 0x00000000005c7805 */ /* 0x000fe2000001ff00 */
[----:B------:R2:W-:Y:S01]  /*1580*/  STL [R1+0x28], RZ ;  /* 0x000028ff01007387 */ /* 0x0005e20000100800 */
[----:B------:R-:W-:Y:S01]  /*1590*/  ULOP3.LUT UR12, UR10, 0xffffe, URZ, 0xc0, !UPT ;  /* 0x000ffffe0a0c7892 */ /* 0x000fe2000f8ec03f */
[----:B------:R-:W-:Y:S01]  /*15a0*/  CS2R R94, SRZ ;  /* 0x00000000005e7805 */ /* 0x000fe2000001ff00 */
[----:B-1----:R-:W-:Y:S01]  /*15b0*/  ULEA UR10, UR17, UR16, 0x18 ;  /* 0x00000010110a7291 */ /* 0x002fe2000f8ec03f */
[----:B------:R2:W-:Y:S01]  /*15c0*/  STL [R1+0x24], RZ ;  /* 0x000024ff01007387 */ /* 0x0005e20000100800 */
[----:B------:R-:W-:Y:S01]  /*15d0*/  UIADD3 UR12, UR11, -UR12, URZ ;  /* 0x8000000c0b0c7290 */ /* 0x000fe2000fffe03f */
[----:B------:R-:W-:-:S02]  /*15e0*/  CS2R R96, SRZ ;  /* 0x0000000000607805 */ /* 0x000fc4000001ff00 */
[----:B------:R-:W-:Y:S01]  /*15f0*/  CS2R R98, SRZ ;  /* 0x0000000000627805 */ /* 0x000fe2000001ff00 */
[----:B------:R2:W-:Y:S01]  /*1600*/  STL [R1+0x20], RZ ;  /* 0x000020ff01007387 */ /* 0x0005e20000100800 */
[----:B------:R-:W-:Y:S01]  /*1610*/  ULEA UR12, UR12, UR10, 0xc ;  /* 0x0000000a0c0c7291 */ /* 0x000fe2000f8e603f */
[----:B------:R-:W-:Y:S02]  /*1620*/  CS2R R100, SRZ ;  /* 0x0000000000647805 */ /* 0x000fe4000001ff00 */
[----:B------:R-:W-:Y:S01]  /*1630*/  CS2R R102, SRZ ;  /* 0x0000000000667805 */ /* 0x000fe2000001ff00 */
[----:B------:R2:W-:Y:S01]  /*1640*/  STL [R1+0x1c], RZ ;  /* 0x00001cff01007387 */ /* 0x0005e20000100800 */
[----:B------:R-:W-:Y:S01]  /*1650*/  UIADD3 UR12, UR12, 0x100, URZ ;  /* 0x000001000c0c7890 */ /* 0x000fe2000fffe03f */
[----:B------:R-:W-:Y:S02]  /*1660*/  CS2R R104, SRZ ;  /* 0x0000000000687805 */ /* 0x000fe4000001ff00 */
[----:B------:R-:W-:Y:S01]  /*1670*/  CS2R R106, SRZ ;  /* 0x00000000006a7805 */ /* 0x000fe2000001ff00 */
[----:B------:R2:W-:Y:S01]  /*1680*/  STL [R1+0x18], RZ ;  /* 0x000018ff01007387 */ /* 0x0005e20000100800 */
[----:B------:R-:W-:Y:S01]  /*1690*/  USHF.R.U32.HI UR11, URZ, 0x4, UR12 ;  /* 0x000000043f0b7899 */ /* 0x000fe2000801160c */
[----:B------:R-:W-:-:S02]  /*16a0*/  CS2R R108, SRZ ;  /* 0x00000000006c7805 */ /* 0x000fc4000001ff00 */
[----:B------:R-:W-:Y:S01]  /*16b0*/  CS2R R110, SRZ ;  /* 0x00000000006e7805 */ /* 0x000fe2000001ff00 */
[----:B------:R2:W-:Y:S01]  /*16c0*/  STL [R1+0x14], RZ ;  /* 0x000014ff01007387 */ /* 0x0005e20000100800 */
[----:B------:R-:W-:Y:S01]  /*16d0*/  ULOP3.LUT UR11, UR11, 0x3fff, URZ, 0xc0, !UPT ;  /* 0x00003fff0b0b7892 */ /* 0x000fe2000f8ec03f */
[----:B------:R-:W-:Y:S01]  /*16e0*/  CS2R R112, SRZ ;  /* 0x0000000000707805 */ /* 0x000fe2000001ff00 */
[----:B------:R-:W-:Y:S01]  /*16f0*/  UMOV UR12, UR5 ;  /* 0x00000005000c7c82 */ /* 0x000fe20008000000 */
        /* <DEDUP_REMOVED lines=16> */
[----:B------:R2:W-:Y:S01]  /*1800*/  STL [R1], RZ ;  /* 0x000000ff01007387 */ /* 0x0005e20000100800 */
[----:B------:R-:W-:Y:S02]  /*1810*/  CS2R R138, SRZ ;  /* 0x00000000008a7805 */ /* 0x000fe4000001ff00 */
[----:B------:R-:W-:Y:S02]  /*1820*/  CS2R R140, SRZ ;  /* 0x00000000008c7805 */ /* 0x000fe4000001ff00 */
[----:B------:R-:W-:Y:S02]  /*1830*/  CS2R R142, SRZ ;  /* 0x00000000008e7805 */ /* 0x000fe4000001ff00 */
[----:B------:R-:W-:-:S02]  /*1840*/  CS2R R144, SRZ ;  /* 0x0000000000907805 */ /* 0x000fc4000001ff00 */
[----:B------:R-:W-:Y:S02]  /*1850*/  CS2R R146, SRZ ;  /* 0x0000000000927805 */ /* 0x000fe4000001ff00 */
[----:B------:R-:W-:Y:S02]  /*1860*/  CS2R R148, SRZ ;  /* 0x0000000000947805 */ /* 0x000fe4000001ff00 */
[----:B------:R-:W-:Y:S02]  /*1870*/  CS2R R150, SRZ ;  /* 0x0000000000967805 */ /* 0x000fe4000001ff00 */
[----:B------:R-:W-:Y:S02]  /*1880*/  CS2R R24, SRZ ;  /* 0x0000000000187805 */ /* 0x000fe4000001ff00 */
[----:B---34-:R-:W-:Y:S02]  /*1890*/  CS2R R26, SRZ ;  /* 0x00000000001a7805 */ /* 0x018fe4000001ff00 */
[----:B------:R-:W-:-:S02]  /*18a0*/  CS2R R28, SRZ ;  /* 0x00000000001c7805 */ /* 0x000fc4000001ff00 */
[----:B------:R-:W-:Y:S02]  /*18b0*/  CS2R R30, SRZ ;  /* 0x00000000001e7805 */ /* 0x000fe4000001ff00 */
[----:B------:R-:W-:Y:S02]  /*18c0*/  CS2R R32, SRZ ;  /* 0x0000000000207805 */ /* 0x000fe4000001ff00 */
        /* <DEDUP_REMOVED lines=26> */
[----:B------:R-:W-:Y:S01]  /*1a70*/  CS2R R86, SRZ ;  /* 0x0000000000567805 */ /* 0x000fe2000001ff00 */
[----:B--2---:R-:W-:Y:S06]  /*1a80*/  @!P0 BRA `(.L_x_13) ;  /* 0x0000001000888947 */ /* 0x004fec0003800000 */
[----:B------:R-:W-:-:S06]  /*1a90*/  UISETP.NE.AND UP0, UPT, UR23, 0x3, UPT ;  /* 0x000000031700788c */ /* 0x000fcc000bf05270 */
[----:B------:R-:W-:-:S13]  /*1aa0*/  PLOP3.LUT P1, PT, PT, PT, UP0, 0x80, 0x0 ;  /* 0x000000000000781c */ /* 0x000fda0003f2f008 */
[----:B------:R-:W-:Y:S05]  /*1ab0*/  @!P1 BRA `(.L_x_14) ;  /* 0x0000000000049947 */ /* 0x000fea0003800000 */
[----:B------:R-:W-:Y:S01]  /*1ac0*/  BPT.TRAP 0x1 ;  /* 0x000000040000795c */ /* 0x000fe20000300000 */
.L_x_14:
[----:B------:R-:W-:Y:S01]  /*1ad0*/  ULEA UR6, UR5, UR10, 0x3 ;  /* 0x0000000a05067291 */ /* 0x000fe2000f8e183f */
[----:B------:R-:W-:-:S05]  /*1ae0*/  IMAD.U32 R0, RZ, RZ, UR4 ;  /* 0x00000004ff007e24 */ /* 0x000fca000f8e00ff */
[----:B------:R-:W-:-:S04]  /*1af0*/  SHF.L.U32 R0, R0, 0x1f, RZ ;  /* 0x0000001f00007819 */ /* 0x000fc800000006ff */
[----:B------:R0:W1:Y:S01]  /*1b00*/  SYNCS.PHASECHK.TRANS64.TRYWAIT P0, [UR6], R0 ;  /* 0x00000000ff0075a7 */ /* 0x0000620008000146 */
[----:B------:R-:W-:Y:S05]  /*1b10*/  @!P1 BRA `(.L_x_15) ;  /* 0x0000000000049947 */ /* 0x000fea0003800000 */
[----:B------:R-:W-:Y:S01]  /*1b20*/  BPT.TRAP 0x1 ;  /* 0x000000040000795c */ /* 0x000fe20000300000 */
.L_x_15:
[----:B-1----:R-:W-:Y:S05]  /*1b30*/  @P0 BRA `(.L_x_16) ;  /* 0x0000000000080947 */ /* 0x002fea0003800000 */
[----:B------:R-:W1:Y:S02]  /*1b40*/  SYNCS.PHASECHK.TRANS64.TRYWAIT P0, [UR6], R0 ;  /* 0x00000000ff0075a7 */ /* 0x000e640008000146 */
[----:B-1----:R-:W-:Y:S05]  /*1b50*/  @!P0 BRA `(.L_x_17) ;  /* 0x000000e400a08947 */ /* 0x002fea0003800000 */
.L_x_16:
[----:B------:R-:W-:Y:S01]  /*1b60*/  UIADD3 UR6, UR10, 0x10100, URZ ;  /* 0x000101000a067890 */ /* 0x000fe2000fffe03f */
[----:B------:R-:W-:Y:S01]  /*1b70*/  WARPGROUP.ARRIVE ;  /* 0x00000000000079c5 */ /* 0x000fe20000000000 */
[----:B------:R-:W-:Y:S01]  /*1b80*/  ULOP3.LUT UR7, UR11, 0x10000, URZ, 0xfc, !UPT ;  /* 0x000100000b077892 */ /* 0x000fe2000f8efc3f */
[----:B------:R2:W-:Y:S01]  /*1b90*/  STL [R1+0x74], RZ ;  /* 0x000074ff01007387 */ /* 0x0005e20000100800 */
[----:B------:R-:W-:Y:S01]  /*1ba0*/  USHF.R.U32.HI UR6, URZ, 0x4, UR6 ;  /* 0x000000043f067899 */ /* 0x000fe20008011606 */
[----:B01----:R-:W-:Y:S01]  /*1bb0*/  IMAD.MOV.U32 R0, RZ, RZ, RZ ;  /* 0x000000ffff007224 */ /* 0x003fe200078e00ff */
[----:B------:R-:W-:Y:S01]  /*1bc0*/  ULEA UR7, UR5, UR7, 0xa ;  /* 0x0000000705077291 */ /* 0x000fe2000f8e503f */
[----:B------:R2:W-:Y:S01]  /*1bd0*/  STL [R1+0x70], RZ ;  /* 0x000070ff01007387 */ /* 0x0005e20000100800 */
[----:B------:R-:W-:Y:S01]  /*1be0*/  ULOP3.LUT UR6, UR6, 0x3fff, URZ, 0xc0, !UPT ;  /* 0x00003fff06067892 */ /* 0x000fe2000f8ec03f */
[----:B------:R-:W-:Y:S01]  /*1bf0*/  CS2R R2, SRZ ;  /* 0x0000000000027805 */ /* 0x000fe2000001ff00 */
[----:B------:R-:W-:Y:S01]  /*1c00*/  UMOV UR17, 0x80000020 ;  /* 0x8000002000117882 */ /* 0x000fe20000000000 */
[----:B------:R-:W-:Y:S01]  /*1c10*/  UMOV UR19, 0x80000020 ;  /* 0x8000002000137882 */ /* 0x000fe20000000000 */
[----:B------:R-:W-:Y:S01]  /*1c20*/  ULOP3.LUT UR6, UR6, 0x10000, URZ, 0xfc, !UPT ;  /* 0x0001000006067892 */ /* 0x000fe2000f8efc3f */
[----:B------:R2:W-:Y:S01]  /*1c30*/  STL [R1+0x6c], RZ ;  /* 0x00006cff01007387 */ /* 0x0005e20000100800 */
[----:B------:R-:W-:Y:S01]  /*1c40*/  UMOV UR16, UR7 ;  /* 0x0000000700107c82 */ /* 0x000fe20008000000 */
[----:B------:R-:W-:Y:S01]  /*1c50*/  CS2R R4, SRZ ;  /* 0x0000000000047805 */ /* 0x000fe2000001ff00 */
[----:B------:R-:W-:Y:S01]  /*1c60*/  ULEA UR8, UR5, UR6, 0x9 ;  /* 0x0000000605087291 */ /* 0x000fe2000f8e483f */
[----:B------:R2:W-:Y:S01]  /*1c70*/  STL [R1+0x68], RZ ;  /* 0x000068ff01007387 */ /* 0x0005e20000100800 */
[----:B------:R-:W-:Y:S01]  /*1c80*/  CS2R R6, SRZ ;  /* 0x0000000000067805 */ /* 0x000fe2000001ff00 */
[----:B------:R-:W-:Y:S01]  /*1c90*/  UMOV UR6, 0x2 ;  /* 0x0000000200067882 */ /* 0x000fe20000000000 */
[----:B------:R-:W-:Y:S01]  /*1ca0*/  CS2R R8, SRZ ;  /* 0x0000000000087805 */ /* 0x000fe2000001ff00 */
[----:B------:R2:W-:Y:S01]  /*1cb0*/  STL [R1+0x64], RZ ;  /* 0x000064ff01007387 */ /* 0x0005e20000100800 */
[----:B------:R-:W-:Y:S01]  /*1cc0*/  CS2R R10, SRZ ;  /* 0x00000000000a7805 */ /* 0x000fe2000001ff00 */
[----:B------:R-:W-:Y:S01]  /*1cd0*/  UMOV UR18, UR8 ;  /* 0x0000000800127c82 */ /* 0x000fe20008000000 */
[----:B------:R-:W-:Y:S01]  /*1ce0*/  CS2R R12, SRZ ;  /* 0x00000000000c7805 */ /* 0x000fe2000001ff00 */
[----:B------:R-:W-:Y:S01]  /*1cf0*/  QGMMA.64x128x32.F32.E4M3.E4M3 R88, gdesc[UR16], RZ, !UPT ;  /* 0x01e00000105879f3 */ /* 0x000fe2000c7008ff */
[----:B------:R-:W-:Y:S01]  /*1d00*/  UIADD3 UR16, UR7, 0x200, URZ ;  /* 0x0000020007107890 */ /* 0x000fe2000fffe03f */
[----:B------:R2:W-:Y:S01]  /*1d10*/  STL [R1+0x60], RZ ;  /* 0x000060ff01007387 */ /* 0x0005e20000100800 */
[----:B------:R-:W-:Y:S01]  /*1d20*/  UMOV UR17, 0x80000020 ;  /* 0x8000002000117882 */ /* 0x000fe20000000000 */
[----:B------:R-:W-:-:S02]  /*1d30*/  CS2R R14, SRZ ;  /* 0x00000000000e7805 */ /* 0x000fc4000001ff00 */
[----:B------:R-:W-:Y:S01]  /*1d40*/  CS2R R16, SRZ ;  /* 0x0000000000107805 */ /* 0x000fe2000001ff00 */
[----:B------:R2:W-:Y:S01]  /*1d50*/  STL [R1+0x5c], RZ ;  /* 0x00005cff01007387 */ /* 0x0005e20000100800 */
[----:B------:R-:W-:Y:S02]  /*1d60*/  CS2R R18, SRZ ;  /* 0x0000000000127805 */ /* 0x000fe4000001ff00 */
[----:B------:R-:W-:Y:S02]  /*1d70*/  CS2R R20, SRZ ;  /* 0x0000000000147805 */ /* 0x000fe4000001ff00 */
[----:B------:R-:W-:Y:S01]  /*1d80*/  CS2R R22, SRZ ;  /* 0x0000000000167805 */ /* 0x000fe2000001ff00 */
[----:B------:R2:W-:Y:S01]  /*1d90*/  STL [R1+0x58], RZ ;  /* 0x000058ff01007387 */ /* 0x0005e20000100800 */
[----:B------:R-:W-:Y:S01]  /*1da0*/  CS2R R152, SRZ ;  /* 0x0000000000987805 */ /* 0x000fe2000001ff00 */
[----:B------:R-:W-:Y:S01]  /*1db0*/  QGMMA.64x128x32.F32.E4M3.E4M3 R24, gdesc[UR16], RZ, !UPT ;  /* 0x01e00000101879f3 */ /* 0x000fe2000c7008ff */
[----:B------:R-:W-:Y:S01]  /*1dc0*/  UIADD3 UR16, UR7, 0x2, URZ ;  /* 0x0000000207107890 */ /* 0x000fe2000fffe03f */
[----:B------:R2:W-:Y:S01]  /*1dd0*/  STL [R1+0x54], RZ ;  /* 0x000054ff01007387 */ /* 0x0005e20000100800 */
[----:B------:R-:W-:Y:S01]  /*1de0*/  UIADD3 UR18, UR8, 0x2, URZ ;  /* 0x0000000208127890 */ /* 0x000fe2000fffe03f */
[----:B------:R-:W-:Y:S01]  /*1df0*/  CS2R R154, SRZ ;  /* 0x00000000009a7805 */ /* 0x000fe2000001ff00 */
[----:B------:R-:W-:Y:S01]  /*1e00*/  UMOV UR17, 0x80000020 ;  /* 0x8000002000117882 */ /* 0x000fe20000000000 */
        /* <DEDUP_REMOVED lines=9> */
[----:B------:R-:W-:Y:S02]  /*1ea0*/  CS2R R166, SRZ ;  /* 0x0000000000a67805 */ /* 0x000fe4000001ff00 */
        /* <DEDUP_REMOVED lines=39> */
[----:B------:R-:W-:-:S03]  /*2120*/  IMAD.MOV.U32 R226, RZ, RZ, RZ ;  /* 0x000000ffffe27224 */ /* 0x000fc600078e00ff */
[----:B------:R2:W-:Y:S04]  /*2130*/  STL [R1+0x1c], RZ ;  /* 0x00001cff01007387 */ /* 0x0005e80000100800 */
[----:B------:R2:W-:Y:S04]  /*2140*/  STL [R1+0x18], RZ ;  /* 0x000018ff01007387 */ /* 0x0005e80000100800 */
[----:B------:R2:W-:Y:S04]  /*2150*/  STL [R1+0x14], RZ ;  /* 0x000014ff01007387 */ /* 0x0005e80000100800 */
[----:B------:R2:W-:Y:S04]  /*2160*/  STL [R1+0x10], RZ ;  /* 0x000010ff01007387 */ /* 0x0005e80000100800 */
[----:B------:R2:W-:Y:S04]  /*2170*/  STL [R1+0xc], RZ ;  /* 0x00000cff01007387 */ /* 0x0005e80000100800 */
[----:B------:R2:W-:Y:S04]  /*2180*/  STL [R1+0x8], RZ ;  /* 0x000008ff01007387 */ /* 0x0005e80000100800 */
[----:B------:R2:W-:Y:S04]  /*2190*/  STL [R1+0x4], RZ ;  /* 0x000004ff01007387 */ /* 0x0005e80000100800 */
[----:B------:R2:W-:Y:S01]  /*21a0*/  STL [R1], RZ ;  /* 0x000000ff01007387 */ /* 0x0005e20000100800 */
[----:B------:R-:W-:Y:S01]  /*21b0*/  QGMMA.64x128x32.F32.E4M3.E4M3 R88, gdesc[UR16], R88 ;  /* 0x01e00000105879f3 */ /* 0x000fe20008700858 */
[----:B------:R-:W-:Y:S01]  /*21c0*/  UIADD3 UR16, UR7, 0x202, URZ ;  /* 0x0000020207107890 */ /* 0x000fe2000fffe03f */
[----:B------:R-:W-:-:S02]  /*21d0*/  UMOV UR17, 0x80000020 ;  /* 0x8000002000117882 */ /* 0x000fc40000000000 */
[----:B------:R-:W-:Y:S02]  /*21e0*/  ULDC UR7, c[0x0][0x50c] ;  /* 0x0001430000077ab9 */ /* 0x000fe40000000800 */
[----:B------:R-:W-:-:S04]  /*21f0*/  UISETP.NE.AND UP0, UPT, UR7, 0x2, UPT ;  /* 0x000000020700788c */ /* 0x000fc8000bf05270 */
[----:B------:R-:W-:Y:S02]  /*2200*/  USEL UR7, URZ, 0x1, UP0 ;  /* 0x000000013f077887 */ /* 0x000fe40008000000 */
[----:B------:R-:W-:Y:S04]  /*2210*/  QGMMA.64x128x32.F32.E4M3.E4M3 R24, gdesc[UR16], R24, gsb0 ;  /* 0x01e00000101879f3 */ /* 0x000fe80008000818 */
[----:B------:R-:W-:-:S13]  /*2220*/  ISETP.NE.AND P0, PT, RZ, UR7, PT ;  /* 0x00000007ff007c0c */ /* 0x000fda000bf05270 */
[----:B--2---:R-:W-:Y:S05]  /*2230*/  @!P0 BRA `(.L_x_18) ;  /* 0x0000000800808947 */ /* 0x004fea0003800000 */
[----:B------:R-:W-:Y:S02]  /*2240*/  WARPGROUP.DEPBAR.LE gsb0, 0x0 ;  /* 0x00008000000079c5 */ /* 0x000fe40000010000 */
[----:B------:R-:W-:-:S01]  /*2250*/  FADD R227, RZ, R58 ;  /* 0x0000003affe37221 */ /* 0x000fc20000000000 */
[----:B------:R-:W-:Y:S01]  /*2260*/  FADD R226, RZ, R88 ;  /* 0x00000058ffe27221 */ /* 0x000fe20000000000 */
[----:B------:R-:W-:-:S01]  /*2270*/  FADD R225, RZ, R89 ;  /* 0x00000059ffe17221 */ /* 0x000fc20000000000 */
[----:B------:R-:W-:Y:S01]  /*2280*/  FADD R224, RZ, R90 ;  /* 0x0000005affe07221 */ /* 0x000fe20000000000 */
[----:B------:R-:W-:-:S01]  /*2290*/  FADD R223, RZ, R91 ;  /* 0x0000005bffdf7221 */ /* 0x000fc20000000000 */
[----:B------:R0:W-:Y:S01]  /*22a0*/  STL [R1], R227 ;  /* 0x000000e301007387 */ /* 0x0001e20000100800 */
[----:B------:R-:W-:-:S01]  /*22b0*/  FADD R222, RZ, R92 ;  /* 0x0000005cffde7221 */ /* 0x000fc20000000000 */
[----:B------:R-:W-:Y:S01]  /*22c0*/  FADD R221, RZ, R93 ;  /* 0x0000005dffdd7221 */ /* 0x000fe20000000000 */
[----:B------:R-:W-:-:S01]  /*22d0*/  FADD R220, RZ, R94 ;  /* 0x0000005effdc7221 */ /* 0x000fc20000000000 */
[----:B------:R-:W-:Y:S01]  /*22e0*/  FADD R219, RZ, R95 ;  /* 0x0000005fffdb7221 */ /* 0x000fe20000000000 */
[----:B------:R-:W-:-:S01]  /*22f0*/  FADD R218, RZ, R96 ;  /* 0x00000060ffda7221 */ /* 0x000fc20000000000 */
[----:B------:R-:W-:Y:S01]  /*2300*/  FADD R217, RZ, R97 ;  /* 0x00000061ffd97221 */ /* 0x000fe20000000000 */
[----:B------:R-:W-:-:S01]  /*2310*/  FADD R216, RZ, R98 ;  /* 0x00000062ffd87221 */ /* 0x000fc20000000000 */
[----:B------:R-:W-:Y:S01]  /*2320*/  FADD R215, RZ, R99 ;  /* 0x00000063ffd77221 */ /* 0x000fe20000000000 */
[----:B------:R-:W-:-:S01]  /*2330*/  FADD R214, RZ, R100 ;  /* 0x00000064ffd67221 */ /* 0x000fc20000000000 */
[----:B0-----:R-:W-:Y:S01]  /*2340*/  FADD R227, RZ, R59 ;  /* 0x0000003bffe37221 */ /* 0x001fe20000000000 */
[----:B------:R-:W-:-:S01]  /*2350*/  FADD R213, RZ, R101 ;  /* 0x00000065ffd57221 */ /* 0x000fc20000000000 */
[----:B------:R-:W-:Y:S01]  /*2360*/  FADD R212, RZ, R102 ;  /* 0x00000066ffd47221 */ /* 0x000fe20000000000 */
[----:B------:R-:W-:-:S01]  /*2370*/  FADD R211, RZ, R103 ;  /* 0x00000067ffd37221 */ /* 0x000fc20000000000 */
[----:B------:R-:W-:Y:S01]  /*2380*/  FADD R210, RZ, R104 ;  /* 0x00000068ffd27221 */ /* 0x000fe20000000000 */
[----:B------:R0:W-:Y:S01]  /*2390*/  STL [R1+0x4], R227 ;  /* 0x000004e301007387 */ /* 0x0001e20000100800 */
        /* <DEDUP_REMOVED lines=93> */
[----:B------:R-:W-:Y:S01]  /*2970*/  UMOV UR6, URZ ;  /* 0x0000003f00067c82 */ /* 0x000fe20008000000 */
[----:B0-----:R-:W-:-:S05]  /*2980*/  FADD R227, RZ, R66 ;  /* 0x00000042ffe37221 */ /* 0x001fca0000000000 */
[----:B------:R0:W-:Y:S02]  /*2990*/  STL [R1+0x20], R227 ;  /* 0x000020e301007387 */ /* 0x0001e40000100800 */
        /* <DEDUP_REMOVED lines=42> */
.L_x_18:
[----:B------:R-:W-:-:S04]  /*2c40*/  UIADD3 UR12, UR5, 0x1, URZ ;  /* 0x00000001050c7890 */ /* 0x000fc8000fffe03f */
[----:B------:R-:W-:-:S04]  /*2c50*/  UISETP.NE.AND UP0, UPT, UR12, 0x4, UPT ;  /* 0x000000040c00788c */ /* 0x000fc8000bf05270 */
[----:B------:R-:W-:Y:S02]  /*2c60*/  USEL UR8, URZ, 0x1, UP0 ;  /* 0x000000013f087887 */ /* 0x000fe40008000000 */
[----:B------:R-:W-:Y:S02]  /*2c70*/  USEL UR12, UR12, URZ, UP0 ;  /* 0x0000003f0c0c7287 */ /* 0x000fe40008000000 */
[----:B------:R-:W-:-:S06]  /*2c80*/  ULOP3.LUT UR8, UR4, UR8, URZ, 0x3c, !UPT ;  /* 0x0000000804087292 */ /* 0x000fcc000f8e3c3f */
[----:B0-----:R-:W-:Y:S01]  /*2c90*/  IMAD.U32 R227, RZ, RZ, UR8 ;  /* 0x00000008ffe37e24 */ /* 0x001fe2000f8e00ff */
[----:B------:R-:W-:-:S06]  /*2ca0*/  UMOV UR8, 0x1 ;  /* 0x0000000100087882 */ /* 0x000fcc0000000000 */
.L_x_13:
[----:B------:R-:W-:-:S04]  /*2cb0*/  UISETP.LT.AND UP0, UPT, UR9, 0x1, UPT ;  /* 0x000000010900788c */ /* 0x000fc8000bf01270 */
[----:B------:R-:W-:-:S04]  /*2cc0*/  USEL UR16, UR9, 0x1, UP0 ;  /* 0x0000000109107887 */ /* 0x000fc80008000000 */
[----:B------:R-:W-:-:S04]  /*2cd0*/  UIADD3 UR16, UR9, -UR16, URZ ;  /* 0x8000001009107290 */ /* 0x000fc8000fffe03f */
[----:B------:R-:W-:-:S06]  /*2ce0*/  UISETP.GE.AND UP0, UPT, UR16, 0x1, UPT ;  /* 0x000000011000788c */ /* 0x000fcc000bf06270 */
[----:B------:R-:W-:-:S13]  /*2cf0*/  PLOP3.LUT P0, PT, PT, PT, UP0, 0x80, 0x0 ;  /* 0x000000000000781c */ /* 0x000fda0003f0f008 */
[----:B------:R-:W-:Y:S05]  /*2d00*/  @!P0 BRA `(.L_x_19) ;  /* 0x0000001000a48947 */ /* 0x000fea0003800000 */
[----:B------:R-:W-:Y:S01]  /*2d10*/  IMAD.U32 R228, RZ, RZ, UR16 ;  /* 0x00000010ffe47e24 */ /* 0x000fe2000f8e00ff */
[----:B------:R-:W-:Y:S01]  /*2d20*/  UMOV UR24, UR5 ;  /* 0x0000000500187c82 */ /* 0x000fe20008000000 */
[----:B------:R-:W-:-:S05]  /*2d30*/  ULDC UR25, c[0x0][0x50c] ;  /* 0x0001430000197ab9 */ /* 0x000fca0000000800 */
.L_x_27:
[----:B------:R-:W-:-:S06]  /*2d40*/  UISETP.NE.AND UP0, UPT, UR23, 0x3, UPT ;  /* 0x000000031700788c */ /* 0x000fcc000bf05270 */
[----:B------:R-:W-:-:S13]  /*2d50*/  PLOP3.LUT P1, PT, PT, PT, UP0, 0x80, 0x0 ;  /* 0x000000000000781c */ /* 0x000fda0003f2f008 */
[----:B01----:R-:W-:Y:S05]  /*2d60*/  @!P1 BRA `(.L_x_20) ;  /* 0x0000000000049947 */ /* 0x003fea0003800000 */
[----:B------:R-:W-:Y:S01]  /*2d70*/  BPT.TRAP 0x1 ;  /* 0x000000040000795c */ /* 0x000fe20000300000 */
.L_x_20:
[----:B------:R-:W0:Y:S01]  /*2d80*/  S2UR UR16, SR_CgaCtaId ;  /* 0x00000000001079c3 */ /* 0x000e220000008800 */
[----:B------:R-:W-:Y:S01]  /*2d90*/  UMOV UR10, 0x400 ;  /* 0x00000400000a7882 */ /* 0x000fe20000000000 */
[----:B------:R-:W-:Y:S01]  /*2da0*/  SHF.L.U32 R229, R227, 0x1f, RZ ;  /* 0x0000001fe3e57819 */ /* 0x000fe200000006ff */
[----:B0-----:R-:W-:-:S04]  /*2db0*/  ULEA UR10, UR16, UR10, 0x18 ;  /* 0x0000000a100a7291 */ /* 0x001fc8000f8ec03f */
[----:B------:R-:W-:-:S09]  /*2dc0*/  ULEA UR16, UR12, UR10, 0x3 ;  /* 0x0000000a0c107291 */ /* 0x000fd2000f8e183f */
[----:B------:R0:W1:Y:S01]  /*2dd0*/  SYNCS.PHASECHK.TRANS64.TRYWAIT P0, [UR16], R229 ;  /* 0x000000e5ff0075a7 */ /* 0x0000620008000150 */
[----:B------:R-:W-:Y:S05]  /*2de0*/  @!P1 BRA `(.L_x_21) ;  /* 0x0000000000049947 */ /* 0x000fea0003800000 */
[----:B------:R-:W-:Y:S01]  /*2df0*/  BPT.TRAP 0x1 ;  /* 0x000000040000795c */ /* 0x000fe20000300000 */
.L_x_21:
[----:B-1----:R-:W-:Y:S05]  /*2e00*/  @P0 BRA `(.L_x_22) ;  /* 0x0000000000080947 */ /* 0x002fea0003800000 */
[----:B------:R-:W1:Y:S02]  /*2e10*/  SYNCS.PHASECHK.TRANS64.TRYWAIT P0, [UR16], R229 ;  /* 0x000000e5ff0075a7 */ /* 0x000e640008000150 */
[----:B-1----:R-:W-:Y:S05]  /*2e20*/  @!P0 BRA `(.L_x_23) ;  /* 0x000000d400048947 */ /* 0x002fea0003800000 */
.L_x_22:
[----:B------:R-:W-:Y:S01]  /*2e30*/  UIADD3 UR16, UR10, 0x10100, URZ ;  /* 0x000101000a107890 */ /* 0x000fe2000fffe03f */
[----:B------:R-:W-:Y:S01]  /*2e40*/  WARPGROUP.ARRIVE ;  /* 0x00000000000079c5 */ /* 0x000fe20000000000 */
[----:B------:R-:W-:Y:S02]  /*2e50*/  UISETP.NE.AND UP0, UPT, UR7, URZ, UPT ;  /* 0x0000003f0700728c */ /* 0x000fe4000bf05270 */
[----:B------:R-:W-:Y:S02]  /*2e60*/  USHF.R.U32.HI UR16, URZ, 0x4, UR16 ;  /* 0x000000043f107899 */ /* 0x000fe40008011610 */
[----:B------:R-:W-:Y:S02]  /*2e70*/  USEL UR8, UR8, URZ, !UP0 ;  /* 0x0000003f08087287 */ /* 0x000fe4000c000000 */
[----:B------:R-:W-:Y:S02]  /*2e80*/  ULOP3.LUT UR16, UR16, 0x3fff, URZ, 0xc0, !UPT ;  /* 0x00003fff10107892 */ /* 0x000fe4000f8ec03f */
[----:B------:R-:W-:-:S02]  /*2e90*/  UISETP.NE.U32.AND UP0, UPT, UR8, URZ, UPT ;  /* 0x0000003f0800728c */ /* 0x000fc4000bf05070 */
[----:B------:R-:W-:Y:S02]  /*2ea0*/  ULOP3.LUT UR7, UR11, 0x10000, URZ, 0xfc, !UPT ;  /* 0x000100000b077892 */ /* 0x000fe4000f8efc3f */
[----:B------:R-:W-:Y:S02]  /*2eb0*/  ULOP3.LUT UR8, UR16, 0x10000, URZ, 0xfc, !UPT ;  /* 0x0001000010087892 */ /* 0x000fe4000f8efc3f */
[----:B------:R-:W-:Y:S02]  /*2ec0*/  ULEA UR7, UR12, UR7, 0xa ;  /* 0x000000070c077291 */ /* 0x000fe4000f8e503f */
[----:B------:R-:W-:Y:S01]  /*2ed0*/  ULEA UR8, UR12, UR8, 0x9 ;  /* 0x000000080c087291 */ /* 0x000fe2000f8e483f */
[----:B------:R-:W-:Y:S01]  /*2ee0*/  UMOV UR17, 0x80000020 ;  /* 0x8000002000117882 */ /* 0x000fe20000000000 */
[----:B------:R-:W-:Y:S01]  /*2ef0*/  UMOV UR19, 0x80000020 ;  /* 0x8000002000137882 */ /* 0x000fe20000000000 */
[----:B------:R-:W-:Y:S02]  /*2f00*/  UIADD3 UR6, UR6, 0x2, URZ ;  /* 0x0000000206067890 */ /* 0x000fe4000fffe03f */
[----:B------:R-:W-:-:S02]  /*2f10*/  UMOV UR16, UR7 ;  /* 0x0000000700107c82 */ /* 0x000fc40008000000 */
[----:B------:R-:W-:Y:S02]  /*2f20*/  UMOV UR18, UR8 ;  /* 0x0000000800127c82 */ /* 0x000fe40008000000 */
[----:B------:R-:W-:Y:S01]  /*2f30*/  QGMMA.64x128x32.F32.E4M3.E4M3 R88, gdesc[UR16], R88, UP0 ;  /* 0x01e00000105879f3 */ /* 0x000fe2000bf00858 */
[----:B------:R-:W-:Y:S01]  /*2f40*/  UIADD3 UR16, UR7, 0x200, URZ ;  /* 0x0000020007107890 */ /* 0x000fe2000fffe03f */
[----:B------:R-:W-:-:S10]  /*2f50*/  UMOV UR17, 0x80000020 ;  /* 0x8000002000117882 */ /* 0x000fd40000000000 */
[----:B------:R-:W-:Y:S01]  /*2f60*/  QGMMA.64x128x32.F32.E4M3.E4M3 R24, gdesc[UR16], R24, UP0 ;  /* 0x01e00000101879f3 */ /* 0x000fe2000bf00818 */
[----:B------:R-:W-:Y:S02]  /*2f70*/  UIADD3 UR16, UR7, 0x2, URZ ;  /* 0x0000000207107890 */ /* 0x000fe4000fffe03f */
[----:B------:R-:W-:Y:S01]  /*2f80*/  UIADD3 UR18, UR8, 0x2, URZ ;  /* 0x0000000208127890 */ /* 0x000fe2000fffe03f */
[----:B------:R-:W-:Y:S01]  /*2f90*/  UMOV UR17, 0x80000020 ;  /* 0x8000002000117882 */ /* 0x000fe20000000000 */
[----:B------:R-:W-:Y:S01]  /*2fa0*/  UMOV UR19, 0x80000020 ;  /* 0x8000002000137882 */ /* 0x000fe20000000000 */
[----:B------:R-:W-:-:S06]  /*2fb0*/  UISETP.NE.AND UP0, UPT, UR6, UR25, UPT ;  /* 0x000000190600728c */ /* 0x000fcc000bf05270 */
[----:B------:R-:W-:Y:S01]  /*2fc0*/  QGMMA.64x128x32.F32.E4M3.E4M3 R88, gdesc[UR16], R88 ;  /* 0x01e00000105879f3 */ /* 0x000fe20008700858 */
[----:B------:R-:W-:Y:S01]  /*2fd0*/  UIADD3 UR16, UR7, 0x202, URZ ;  /* 0x0000020207107890 */ /* 0x000fe2000fffe03f */
[----:B------:R-:W-:Y:S01]  /*2fe0*/  UMOV UR17, 0x80000020 ;  /* 0x8000002000117882 */ /* 0x000fe20000000000 */
[----:B------:R-:W-:-:S06]  /*2ff0*/  USEL UR7, URZ, 0x1, UP0 ;  /* 0x000000013f077887 */ /* 0x000fcc0008000000 */
[----:B------:R-:W-:-:S03]  /*3000*/  ISETP.NE.AND P0, PT, RZ, UR7, PT ;  /* 0x00000007ff007c0c */ /* 0x000fc6000bf05270 */
[----:B------:R-:W-:Y:S03]  /*3010*/  QGMMA.64x128x32.F32.E4M3.E4M3 R24, gdesc[UR16], R24, gsb0 ;  /* 0x01e00000101879f3 */ /* 0x000fe60008000818 */
[----:B------:R-:W-:-:S07]  /*3020*/  WARPGROUP.DEPBAR.LE gsb0, 0x1 ;  /* 0x00008000000079c5 */ /* 0x000fce0000010100 */
[----:B------:R-:W-:Y:S05]  /*3030*/  @!P0 BRA `(.L_x_24) ;  /* 0x0000000c00808947 */ /* 0x000fea0003800000 */
[----:B------:R-:W-:Y:S02]  /*3040*/  WARPGROUP.DEPBAR.LE gsb0, 0x0 ;  /* 0x00008000000079c5 */ /* 0x000fe40000010000 */
[----:B------:R-:W-:-:S01]  /*3050*/  FADD R226, R88, R226 ;  /* 0x000000e258e27221 */ /* 0x000fc20000000000 */
[----:B------:R-:W-:Y:S01]  /*3060*/  FADD R225, R89, R225 ;  /* 0x000000e159e17221 */ /* 0x000fe20000000000 */
[----:B------:R1:W-:Y:S01]  /*3070*/  STL [R1+0x88], R227 ;  /* 0x000088e301007387 */ /* 0x0003e20000100800 */
[----:B------:R-:W-:-:S01]  /*3080*/  FADD R224, R90, R224 ;  /* 0x000000e05ae07221 */ /* 0x000fc20000000000 */
[----:B------:R-:W-:Y:S01]  /*3090*/  FADD R223, R91, R223 ;  /* 0x000000df5bdf7221 */ /* 0x000fe20000000000 */
[----:B------:R-:W-:-:S01]  /*30a0*/  FADD R222, R92, R222 ;  /* 0x000000de5cde7221 */ /* 0x000fc20000000000 */
[----:B------:R-:W-:Y:S01]  /*30b0*/  FADD R221, R93, R221 ;  /* 0x000000dd5ddd7221 */ /* 0x000fe20000000000 */
[----:B-1----:R-:W2:Y:S04]  /*30c0*/  LDL.LU R227, [R1+0x30] ;  /* 0x0000300001e37983 */ /* 0x002ea80000300800 */
[----:B------:R1:W-:Y:S01]  /*30d0*/  STL [R1+0x8c], R226 ;  /* 0x00008ce201007387 */ /* 0x0003e20000100800 */
[----:B------:R-:W-:-:S01]  /*30e0*/  FADD R220, R94, R220 ;  /* 0x000000dc5edc7221 */ /* 0x000fc20000000000 */
[----:B------:R-:W-:-:S02]  /*30f0*/  FADD R219, R95, R219 ;  /* 0x000000db5fdb7221 */ /* 0x000fc40000000000 */
[----:B-1----:R-:W3:Y:S04]  /*3100*/  LDL.LU R226, [R1+0x2c] ;  /* 0x00002c0001e27983 */ /* 0x002ee80000300800 */
[----:B------:R1:W-:Y:S01]  /*3110*/  STL [R1+0x90], R225 ;  /* 0x000090e101007387 */ /* 0x0003e20000100800 */
[----:B------:R-:W-:-:S03]  /*3120*/  FADD R218, R96, R218 ;  /* 0x000000da60da7221 */ /* 0x000fc60000000000 */
[----:B-1----:R-:W4:Y:S04]  /*3130*/  LDL.LU R225, [R1+0x28] ;  /* 0x0000280001e17983 */ /* 0x002f280000300800 */
        /* <DEDUP_REMOVED lines=9> */
[----:B------:R1:W-:Y:S04]  /*31d0*/  STL [R1+0xa0], R221 ;  /* 0x0000a0dd01007387 */ /* 0x0003e80000100800 */
        /* <DEDUP_REMOVED lines=12> */
[----:B-1----:R-:W4:Y:S01]  /*32a0*/  LDL.LU R215, [R1] ;  /* 0x0000000001d77983 */ /* 0x002f220000300800 */
[----:B------:R-:W-:-:S01]  /*32b0*/  FADD R214, R100, R214 ;  /* 0x000000d664d67221 */ /* 0x000fc20000000000 */
[----:B------:R-:W-:Y:S01]  /*32c0*/  FADD R213, R101, R213 ;  /* 0x000000d565d57221 */ /* 0x000fe20000000000 */
[----:B------:R-:W-:-:S01]  /*32d0*/  FADD R212, R102, R212 ;  /* 0x000000d466d47221 */ /* 0x000fc20000000000 */
[----:B------:R-:W-:Y:S01]  /*32e0*/  FADD R211, R103, R211 ;  /* 0x000000d367d37221 */ /* 0x000fe20000000000 */
[----:B------:R-:W-:-:S01]  /*32f0*/  FADD R210, R104, R210 ;  /* 0x000000d268d27221 */ /* 0x000fc20000000000 */
[----:B------:R-:W-:Y:S01]  /*3300*/  STL [R1+0xbc], R214 ;  /* 0x0000bcd601007387 */ /* 0x000fe20000100800 */
        /* <DEDUP_REMOVED lines=11> */
[----:B------:R1:W-:Y:S01]  /*33c0*/  STL [R1+0xc8], R211 ;  /* 0x0000c8d301007387 */ /* 0x0003e20000100800 */
[----:B------:R-:W-:-:S01]  /*33d0*/  FADD R200, R114, R200 ;  /* 0x000000c872c87221 */ /* 0x000fc20000000000 */
[----:B------:R-:W-:Y:S01]  /*33e0*/  FADD R199, R115, R199 ;  /* 0x000000c773c77221 */ /* 0x000fe20000000000 */
        /* <DEDUP_REMOVED lines=69> */
[----:B-----5:R-:W-:Y:S01]  /*3840*/  FADD R0, R57, R0 ;  /* 0x0000000039007221 */ /* 0x020fe20000000000 */
[----:B--2---:R-:W-:-:S01]  /*3850*/  FADD R227, R70, R227 ;  /* 0x000000e346e37221 */ /* 0x004fc20000000000 */
[----:B---3--:R-:W-:Y:S01]  /*3860*/  FADD R226, R69, R226 ;  /* 0x000000e245e27221 */ /* 0x008fe20000000000 */
[----:B----4-:R-:W-:-:S01]  /*3870*/  FADD R225, R68, R225 ;  /* 0x000000e144e17221 */ /* 0x010fc20000000000 */
        /* <DEDUP_REMOVED lines=9> */
[----:B------:R-:W-:-:S05]  /*3910*/  FADD R215, R58, R215 ;  /* 0x000000d73ad77221 */ /* 0x000fca0000000000 */
[----:B------:R2:W-:Y:S04]  /*3920*/  STL [R1], R215 ;  /* 0x000000d701007387 */ /* 0x0005e80000100800 */
[----:B------:R3:W-:Y:S04]  /*3930*/  STL [R1+0x4], R216 ;  /* 0x000004d801007387 */ /* 0x0007e80000100800 */
        /* <DEDUP_REMOVED lines=8> */
[----:B-1----:R-:W4:Y:S04]  /*39c0*/  LDL.LU R211, [R1+0x34] ;  /* 0x0000340001d37983 */ /* 0x002f280000300800 */
[----:B------:R1:W-:Y:S04]  /*39d0*/  STL [R1+0x28], R225 ;  /* 0x000028e101007387 */ /* 0x0003e80000100800 */
[----:B------:R-:W4:Y:S04]  /*39e0*/  LDL.LU R212, [R1+0x38] ;  /* 0x0000380001d47983 */ /* 0x000f280000300800 */
[----:B------:R1:W-:Y:S04]  /*39f0*/  STL [R1+0x2c], R226 ;  /* 0x00002ce201007387 */ /* 0x0003e80000100800 */
[----:B------:R-:W4:Y:S04]  /*3a00*/  LDL.LU R213, [R1+0x3c] ;  /* 0x00003c0001d57983 */ /* 0x000f280000300800 */
[----:B------:R1:W-:Y:S04]  /*3a10*/  STL [R1+0x30], R227 ;  /* 0x000030e301007387 */ /* 0x0003e80000100800 */
[----:B------:R-:W4:Y:S04]  /*3a20*/  LDL.LU R214, [R1+0x40] ;  /* 0x0000400001d67983 */ /* 0x000f280000300800 */
[----:B--2---:R-:W2:Y:S04]  /*3a30*/  LDL.LU R215, [R1+0x44] ;  /* 0x0000440001d77983 */ /* 0x004ea80000300800 */
[----:B---3--:R-:W3:Y:S04]  /*3a40*/  LDL.LU R216, [R1+0x48] ;  /* 0x0000480001d87983 */ /* 0x008ee80000300800 */
[----:B----4-:R-:W4:Y:S04]  /*3a50*/  LDL.LU R217, [R1+0x4c] ;  /* 0x00004c0001d97983 */ /* 0x010f280000300800 */
[----:B0-----:R-:W4:Y:S04]  /*3a60*/  LDL.LU R218, [R1+0x50] ;  /* 0x0000500001da7983 */ /* 0x001f280000300800 */
[----:B------:R-:W4:Y:S04]  /*3a70*/  LDL.LU R219, [R1+0x54] ;  /* 0x0000540001db7983 */ /* 0x000f280000300800 */
[----:B------:R-:W4:Y:S04]  /*3a80*/  LDL.LU R220, [R1+0x58] ;  /* 0x0000580001dc7983 */ /* 0x000f280000300800 */
[----:B------:R-:W4:Y:S04]  /*3a90*/  LDL.LU R221, [R1+0x5c] ;  /* 0x00005c0001dd7983 */ /* 0x000f280000300800 */
[----:B------:R-:W4:Y:S04]  /*3aa0*/  LDL.LU R222, [R1+0x60] ;  /* 0x0000600001de7983 */ /* 0x000f280000300800 */
[----:B------:R-:W4:Y:S04]  /*3ab0*/  LDL.LU R223, [R1+0x64] ;  /* 0x0000640001df7983 */ /* 0x000f280000300800 */
[----:B------:R-:W4:Y:S04]  /*3ac0*/  LDL.LU R224, [R1+0x68] ;  /* 0x0000680001e07983 */ /* 0x000f280000300800 */
[----:B-1----:R-:W4:Y:S04]  /*3ad0*/  LDL.LU R225, [R1+0x6c] ;  /* 0x00006c0001e17983 */ /* 0x002f280000300800 */
[----:B------:R-:W4:Y:S04]  /*3ae0*/  LDL.LU R226, [R1+0x70] ;  /* 0x0000700001e27983 */ /* 0x000f280000300800 */
[----:B------:R-:W4:Y:S01]  /*3af0*/  LDL.LU R227, [R1+0x74] ;  /* 0x0000740001e37983 */ /* 0x000f220000300800 */
[----:B------:R-:W-:-:S05]  /*3b00*/  FADD R211, R71, R211 ;  /* 0x000000d347d37221 */ /* 0x000fca0000000000 */
[----:B------:R0:W-:Y:S01]  /*3b10*/  STL [R1+0x34], R211 ;  /* 0x000034d301007387 */ /* 0x0001e20000100800 */
[----:B------:R-:W-:-:S03]  /*3b20*/  FADD R212, R72, R212 ;  /* 0x000000d448d47221 */ /* 0x000fc60000000000 */
[----:B0-----:R1:W5:Y:S01]  /*3b30*/  LDL.LU R211, [R1+0xc8] ;  /* 0x0000c80001d37983 */ /* 0x0013620000300800 */
[----:B------:R-:W-:-:S03]  /*3b40*/  FADD R213, R73, R213 ;  /* 0x000000d549d57221 */ /* 0x000fc60000000000 */
[----:B------:R0:W-:Y:S01]  /*3b50*/  STL [R1+0x38], R212 ;  /* 0x000038d401007387 */ /* 0x0001e20000100800 */
[----:B------:R-:W-:-:S01]  /*3b60*/  FADD R214, R74, R214 ;  /* 0x000000d64ad67221 */ /* 0x000fc20000000000 */
[----:B--2---:R-:W-:Y:S02]  /*3b70*/  FADD R215, R75, R215 ;  /* 0x000000d74bd77221 */ /* 0x004fe40000000000 */
[----:B0-----:R1:W5:Y:S01]  /*3b80*/  LDL.LU R212, [R1+0xc4] ;  /* 0x0000c40001d47983 */ /* 0x0013620000300800 */
[----:B---3--:R-:W-:-:S03]  /*3b90*/  FADD R216, R76, R216 ;  /* 0x000000d84cd87221 */ /* 0x008fc60000000000 */
[----:B------:R0:W-:Y:S01]  /*3ba0*/  STL [R1+0x3c], R213 ;  /* 0x00003cd501007387 */ /* 0x0001e20000100800 */
[----:B----4-:R-:W-:-:S03]  /*3bb0*/  FADD R217, R77, R217 ;  /* 0x000000d94dd97221 */ /* 0x010fc60000000000 */
[----:B0-----:R1:W5:Y:S01]  /*3bc0*/  LDL.LU R213, [R1+0xc0] ;  /* 0x0000c00001d57983 */ /* 0x0013620000300800 */
[----:B------:R-:W-:-:S03]  /*3bd0*/  FADD R218, R78, R218 ;  /* 0x000000da4eda7221 */ /* 0x000fc60000000000 */
[----:B------:R0:W-:Y:S01]  /*3be0*/  STL [R1+0x40], R214 ;  /* 0x000040d601007387 */ /* 0x0001e20000100800 */
[----:B------:R-:W-:-:S01]  /*3bf0*/  FADD R219, R79, R219 ;  /* 0x000000db4fdb7221 */ /* 0x000fc20000000000 */
[----:B------:R-:W-:Y:S02]  /*3c00*/  FADD R220, R80, R220 ;  /* 0x000000dc50dc7221 */ /* 0x000fe40000000000 */
[----:B0-----:R1:W5:Y:S04]  /*3c10*/  LDL.LU R214, [R1+0xbc] ;  /* 0x0000bc0001d67983 */ /* 0x0013680000300800 */
[----:B------:R0:W-:Y:S01]  /*3c20*/  STL [R1+0x44], R215 ;  /* 0x000044d701007387 */ /* 0x0001e20000100800 */
[----:B------:R-:W-:-:S01]  /*3c30*/  FADD R221, R81, R221 ;  /* 0x000000dd51dd7221 */ /* 0x000fc20000000000 */
[----:B------:R-:W-:-:S02]  /*3c40*/  FADD R222, R82, R222 ;  /* 0x000000de52de7221 */ /* 0x000fc40000000000 */
[----:B0-----:R1:W5:Y:S04]  /*3c50*/  LDL.LU R215, [R1+0xb8] ;  /* 0x0000b80001d77983 */ /* 0x0013680000300800 */
[----:B------:R0:W-:Y:S01]  /*3c60*/  STL [R1+0x48], R216 ;  /* 0x000048d801007387 */ /* 0x0001e20000100800 */
[----:B------:R-:W-:-:S03]  /*3c70*/  FADD R223, R83, R223 ;  /* 0x000000df53df7221 */ /* 0x000fc60000000000 */
        /* <DEDUP_REMOVED lines=13> */
[----:B------:R0:W-:Y:S04]  /*3d50*/  STL [R1+0x5c], R221 ;  /* 0x00005cdd01007387 */ /* 0x0001e80000100800 */
        /* <DEDUP_REMOVED lines=12> */
[----:B0-----:R1:W5:Y:S01]  /*3e20*/  LDL.LU R227, [R1+0x88] ;  /* 0x0000880001e37983 */ /* 0x0013620000300800 */
[----:B------:R-:W-:-:S05]  /*3e30*/  UMOV UR6, URZ ;  /* 0x0000003f00067c82 */ /* 0x000fca0008000000 */
.L_x_24:
[----:B------:R-:W-:Y:S05]  /*3e40*/  @!P1 BRA `(.L_x_25) ;  /* 0x0000000000049947 */ /* 0x000fea0003800000 */
[----:B------:R-:W-:Y:S01]  /*3e50*/  BPT.TRAP 0x1 ;  /* 0x000000040000795c */ /* 0x000fe20000300000 */
.L_x_25:
[----:B------:R-:W-:Y:S02]  /*3e60*/  UISETP.GT.U32.AND UP0, UPT, UR13, 0x1, UPT ;  /* 0x000000010d00788c */ /* 0x000fe4000bf04070 */
[----:B------:R-:W-:-:S04]  /*3e70*/  ULEA UR8, UR24, UR10, 0x3 ;  /* 0x0000000a18087291 */ /* 0x000fc8000f8e183f */
[----:B------:R-:W-:Y:S01]  /*3e80*/  UIADD3 UR8, UR8, 0x20, URZ ;  /* 0x0000002008087890 */ /* 0x000fe2000fffe03f */
[----:B------:R-:W-:-:S03]  /*3e90*/  PLOP3.LUT P0, PT, PT, PT, UP0, 0x80, 0x0 ;  /* 0x000000000000781c */ /* 0x000fc60003f0f008 */
[----:B------:R-:W-:-:S09]  /*3ea0*/  UPRMT UR8, URZ, 0x654, UR8 ;  /* 0x000006543f087896 */ /* 0x000fd20008000008 */
[----:B------:R-:W-:Y:S01]  /*3eb0*/  SYNCS.ARRIVE.TRANS64.RED.A1T0 RZ, [UR8], RZ ;  /* 0x000000ffffff79a7 */ /* 0x000fe20008100408 */
[----:B------:R-:W-:Y:S05]  /*3ec0*/  @P0 BRA `(.L_x_26) ;  /* 0x0000000000040947 */ /* 0x000fea0003800000 */
[----:B------:R-:W-:Y:S01]  /*3ed0*/  BPT.TRAP 0x1 ;  /* 0x000000040000795c */ /* 0x000fe20000300000 */
.L_x_26:
[----:B------:R-:W-:Y:S01]  /*3ee0*/  UIADD3 UR12, UR12, 0x1, URZ ;  /* 0x000000010c0c7890 */ /* 0x000fe2000fffe03f */
[C---:B------:R-:W-:Y:S01]  /*3ef0*/  ISETP.GT.AND P0, PT, R228.reuse, 0x1, PT ;  /* 0x00000001e400780c */ /* 0x040fe20003f04270 */
[----:B------:R-:W-:Y:S01]  /*3f00*/  UIADD3 UR24, UR24, 0x1, URZ ;  /* 0x0000000118187890 */ /* 0x000fe2000fffe03f */
[----:B------:R-:W-:Y:S01]  /*3f10*/  VIADD R228, R228, 0xffffffff ;  /* 0xffffffffe4e47836 */ /* 0x000fe20000000000 */
[----:B------:R-:W-:Y:S02]  /*3f20*/  UISETP.NE.AND UP0, UPT, UR12, 0x4, UPT ;  /* 0x000000040c00788c */ /* 0x000fe4000bf05270 */
[----:B------:R-:W-:Y:S02]  /*3f30*/  UISETP.NE.AND UP1, UPT, UR24, 0x4, UPT ;  /* 0x000000041800788c */ /* 0x000fe4000bf25270 */
[----:B------:R-:W-:Y:S02]  /*3f40*/  USEL UR8, URZ, 0x1, UP0 ;  /* 0x000000013f087887 */ /* 0x000fe40008000000 */
[----:B------:R-:W-:-:S02]  /*3f50*/  USEL UR12, UR12, URZ, UP0 ;  /* 0x0000003f0c0c7287 */ /* 0x000fc40008000000 */
[----:B------:R-:W-:Y:S02]  /*3f60*/  USEL UR24, UR24, URZ, UP1 ;  /* 0x0000003f18187287 */ /* 0x000fe40008800000 */
[----:B-----5:R-:W-:Y:S01]  /*3f70*/  LOP3.LUT R227, R227, UR8, RZ, 0x3c, !PT ;  /* 0x00000008e3e37c12 */ /* 0x020fe2000f8e3cff */
[----:B------:R-:W-:Y:S01]  /*3f80*/  UMOV UR8, 0x1 ;  /* 0x0000000100087882 */ /* 0x000fe20000000000 */
[----:B------:R-:W-:Y:S08]  /*3f90*/  @P0 BRA `(.L_x_27) ;  /* 0xffffffec00680947 */ /* 0x000ff0000383ffff */
.L_x_19:
[----:B------:R-:W-:-:S04]  /*3fa0*/  UISETP.NE.AND UP0, UPT, UR6, URZ, UPT ;  /* 0x0000003f0600728c */ /* 0x000fc8000bf05270 */
[----:B------:R-:W-:-:S06]  /*3fb0*/  USEL UR6, URZ, 0x1, !UP0 ;  /* 0x000000013f067887 */ /* 0x000fcc000c000000 */
[----:B------:R-:W-:-:S13]  /*3fc0*/  ISETP.NE.AND P0, PT, RZ, UR6, PT ;  /* 0x00000006ff007c0c */ /* 0x000fda000bf05270 */
[----:B------:R-:W-:Y:S05]  /*3fd0*/  @!P0 BRA `(.L_x_28) ;  /* 0x0000000c00dc8947 */ /* 0x000fea0003800000 */
[----:B------:R-:W2:Y:S04]  /*3fe0*/  LDL.LU R227, [R1+0x74] ;  /* 0x0000740001e37983 */ /* 0x000ea80000300800 */
[----:B--2---:R2:W-:Y:S04]  /*3ff0*/  STL [R1+0x88], R227 ;  /* 0x000088e301007387 */ /* 0x0045e80000100800 */
[----:B--2---:R-:W2:Y:S04]  /*4000*/  LDL.LU R227, [R1+0x70] ;  /* 0x0000700001e37983 */ /* 0x004ea80000300800 */
        /* <DEDUP_REMOVED lines=55> */
[----:B--2---:R-:W2:Y:S01]  /*4380*/  LDL.LU R227, [R1] ;  /* 0x0000000001e37983 */ /* 0x004ea20000300800 */
[----:B------:R-:W-:-:S02]  /*4390*/  WARPGROUP.DEPBAR.LE gsb0, 0x0 ;  /* 0x00008000000079c5 */ /* 0x000fc40000010000 */
[----:B------:R-:W-:Y:S01]  /*43a0*/  FADD R226, R88, R226 ;  /* 0x000000e258e27221 */ /* 0x000fe20000000000 */
        /* <DEDUP_REMOVED lines=97> */
[----:B--2---:R-:W-:-:S05]  /*49c0*/  FADD R227, R58, R227 ;  /* 0x000000e33ae37221 */ /* 0x004fca0000000000 */
[----:B------:R2:W-:Y:S04]  /*49d0*/  STL [R1], R227 ;  /* 0x000000e301007387 */ /* 0x0005e80000100800 */
[----:B--2---:R-:W2:Y:S02]  /*49e0*/  LDL.LU R227, [R1+0xf8] ;  /* 0x0000f80001e37983 */ /* 0x004ea40000300800 */
[----:B--2---:R-:W-:-:S05]  /*49f0*/  FADD R227, R59, R227 ;  /* 0x000000e33be37221 */ /* 0x004fca0000000000 */
[----:B------:R2:W-:Y:S04]  /*4a00*/  STL [R1+0x4], R227 ;  /* 0x000004e301007387 */ /* 0x0005e80000100800 */
        /* <DEDUP_REMOVED lines=83> */
[----:B------:R2:W-:Y:S02]  /*4f40*/  STL [R1+0x74], R227 ;  /* 0x000074e301007387 */ /* 0x0005e40000100800 */
.L_x_28:
[----:B------:R-:W-:Y:S02]  /*4f50*/  WARPGROUP.DEPBAR.LE gsb0, 0x0 ;  /* 0x00008000000079c5 */ /* 0x000fe40000010000 */
[----:B------:R-:W3:Y:S02]  /*4f60*/  LDC R24, c[0x0][0x28c] ;  /* 0x0000a300ff187b82 */ /* 0x000ee40000000800 */
[----:B---3--:R-:W-:-:S13]  /*4f70*/  ISETP.GE.AND P0, PT, R24, 0x1, PT ;  /* 0x000000011800780c */ /* 0x008fda0003f06270 */
[----:B------:R-:W-:Y:S05]  /*4f80*/  @!P0 BRA `(.L_x_29) ;  /* 0x0000000000408947 */ /* 0x000fea0003800000 */
[----:B------:R-:W-:-:S06]  /*4f90*/  UISETP.NE.AND UP0, UPT, UR23, 0x3, UPT ;  /* 0x000000031700788c */ /* 0x000fcc000bf05270 */
[----:B------:R-:W-:-:S13]  /*4fa0*/  PLOP3.LUT P0, PT, PT, PT, UP0, 0x80, 0x0 ;  /* 0x000000000000781c */ /* 0x000fda0003f0f008 */
[----:B------:R-:W-:Y:S05]  /*4fb0*/  @!P0 BRA `(.L_x_30) ;  /* 0x0000000000048947 */ /* 0x000fea0003800000 */
[----:B------:R-:W-:Y:S01]  /*4fc0*/  BPT.TRAP 0x1 ;  /* 0x000000040000795c */ /* 0x000fe20000300000 */
.L_x_30:
[----:B------:R-:W-:-:S04]  /*4fd0*/  UISETP.LT.AND UP0, UPT, UR9, 0x1, UPT ;  /* 0x000000010900788c */ /* 0x000fc8000bf01270 */
[----:B------:R-:W-:Y:S02]  /*4fe0*/  USEL UR6, UR9, 0x1, UP0 ;  /* 0x0000000109067887 */ /* 0x000fe40008000000 */
[----:B------:R-:W-:Y:S02]  /*4ff0*/  UISETP.GT.U32.AND UP0, UPT, UR13, 0x1, UPT ;  /* 0x000000010d00788c */ /* 0x000fe4000bf04070 */
[----:B------:R-:W-:-:S04]  /*5000*/  UIADD3 UR6, UR5, UR9, -UR6 ;  /* 0x0000000905067290 */ /* 0x000fc8000fffe806 */
[----:B------:R-:W-:Y:S01]  /*5010*/  USHF.L.U32 UR6, UR6, 0x3, URZ ;  /* 0x0000000306067899 */ /* 0x000fe2000800063f */
[----:B------:R-:W-:-:S03]  /*5020*/  PLOP3.LUT P0, PT, PT, PT, UP0, 0x80, 0x0 ;  /* 0x000000000000781c */ /* 0x000fc60003f0f008 */
[----:B------:R-:W-:-:S04]  /*5030*/  ULOP3.LUT UR6, UR6, 0x18, URZ, 0xc0, !UPT ;  /* 0x0000001806067892 */ /* 0x000fc8000f8ec03f */
[----:B------:R-:W-:-:S04]  /*5040*/  UIADD3 UR6, UR10, 0x20, UR6 ;  /* 0x000000200a067890 */ /* 0x000fc8000fffe006 */
[----:B------:R-:W-:-:S09]  /*5050*/  UPRMT UR6, URZ, 0x654, UR6 ;  /* 0x000006543f067896 */ /* 0x000fd20008000006 */
[----:B------:R-:W-:Y:S01]  /*5060*/  SYNCS.ARRIVE.TRANS64.RED.A1T0 RZ, [UR6], RZ ;  /* 0x000000ffffff79a7 */ /* 0x000fe20008100406 */
[----:B------:R-:W-:Y:S05]  /*5070*/  @P0 BRA `(.L_x_29) ;  /* 0x0000000000040947 */ /* 0x000fea0003800000 */
[----:B------:R-:W-:Y:S01]  /*5080*/  BPT.TRAP 0x1 ;  /* 0x000000040000795c */ /* 0x000fe20000300000 */
.L_x_29:
[----:B------:R3:W-:Y:S01]  /*5090*/  STL [R1+0x8c], R2 ;  /* 0x00008c0201007387 */ /* 0x0007e20000100800 */
[----:B------:R-:W4:Y:S01]  /*50a0*/  LDC R28, c[0x0][0x288] ;  /* 0x0000a200ff1c7b82 */ /* 0x000f220000000800 */
[----:B------:R-:W-:Y:S02]  /*50b0*/  ULDC UR6, c[0x0][0x284] ;  /* 0x0000a10000067ab9 */ /* 0x000fe40000000800 */
[----:B---3--:R-:W3:Y:S04]  /*50c0*/  LDL.LU R2, [R1+0x80] ;  /* 0x0000800001027983 */ /* 0x008ee80000300800 */
[----:B------:R0:W-:Y:S04]  /*50d0*/  STL [R1+0x88], R0 ;  /* 0x0000880001007387 */ /* 0x0001e80000100800 */
[----:B0-----:R-:W4:Y:S01]  /*50e0*/  LDL.LU R0, [R1+0x84] ;  /* 0x0000840001007983 */ /* 0x001f220000300800 */
[----:B--2---:R-:W0:Y:S02]  /*50f0*/  S2R R227, SR_TID.X ;  /* 0x0000000000e37919 */ /* 0x004e240000002100 */
[----:B0-----:R-:W-:-:S02]  /*5100*/  SHF.R.U32.HI R24, RZ, 0x2, R227 ;  /* 0x00000002ff187819 */ /* 0x001fc400000116e3 */
[----:B------:R-:W-:Y:S02]  /*5110*/  LOP3.LUT R26, R227, 0x60, RZ, 0xc0, !PT ;  /* 0x00000060e31a7812 */ /* 0x000fe400078ec0ff */
[----:B------:R-:W-:Y:S02]  /*5120*/  SHF.R.U32.HI R27, RZ, 0x7, R227 ;  /* 0x00000007ff1b7819 */ /* 0x000fe400000116e3 */
[----:B------:R-:W-:Y:S02]  /*5130*/  LOP3.LUT R25, R24, 0x7, RZ, 0xc0, !PT ;  /* 0x0000000718197812 */ /* 0x000fe400078ec0ff */
[----:B------:R-:W-:Y:S02]  /*5140*/  SHF.R.U32.HI R26, RZ, 0x1, R26 ;  /* 0x00000001ff1a7819 */ /* 0x000fe4000001161a */
[----:B------:R-:W-:Y:S02]  /*5150*/  LOP3.LUT R24, R27, 0x1, RZ, 0xc0, !PT ;  /* 0x000000011b187812 */ /* 0x000fe400078ec0ff */
[----:B------:R-:W-:-:S02]  /*5160*/  IADD3 R31, RZ, -R26, -R25 ;  /* 0x8000001aff1f7210 */ /* 0x000fc40007ffe819 */
[----:B------:R-:W-:Y:S01]  /*5170*/  LOP3.LUT R27, R227, 0x3, RZ, 0xc0, !PT ;  /* 0x00000003e31b7812 */ /* 0x000fe200078ec0ff */
[C---:B------:R-:W-:Y:S02]  /*5180*/  IMAD.SHL.U32 R30, R24.reuse, 0x40, RZ ;  /* 0x00000040181e7824 */ /* 0x040fe400078e00ff */
[----:B------:R-:W-:Y:S02]  /*5190*/  IMAD R31, R24, -0x40, R31 ;  /* 0xffffffc0181f7824 */ /* 0x000fe400078e021f */
[----:B---3--:R-:W-:Y:S02]  /*51a0*/  IMAD.SHL.U32 R29, R2, 0x80, RZ ;  /* 0x00000080021d7824 */ /* 0x008fe400078e00ff */
[----:B------:R0:W5:Y:S01]  /*51b0*/  LDL.LU R2, [R1+0x8c] ;  /* 0x00008c0001027983 */ /* 0x0001620000300800 */
[----:B----4-:R-:W-:Y:S02]  /*51c0*/  IMAD.WIDE R38, R0, 0x100, RZ ;  /* 0x0000010000267825 */ /* 0x010fe400078e02ff */
[----:B------:R-:W-:-:S02]  /*51d0*/  ISETP.GE.AND P0, PT, R29, R28, PT ;  /* 0x0000001c1d00720c */ /* 0x000fc40003f06270 */
[----:B------:R-:W-:Y:S01]  /*51e0*/  LOP3.LUT R43, R30, 0x40, R25, 0xe2, !PT ;  /* 0x000000401e2b7812 */ /* 0x000fe200078ee219 */
[----:B------:R-:W-:Y:S02]  /*51f0*/  IMAD.SHL.U32 R24, R0, 0x100, RZ ;  /* 0x0000010000187824 */ /* 0x000fe400078e00ff */
[----:B------:R0:W5:Y:S01]  /*5200*/  LDL.LU R0, [R1+0x88] ;  /* 0x0000880001007983 */ /* 0x0001620000300800 */
[----:B------:R-:W-:Y:S02]  /*5210*/  IMAD.SHL.U32 R32, R227, 0x2, RZ ;  /* 0x00000002e3207824 */ /* 0x000fe400078e00ff */
[C---:B------:R-:W-:Y:S01]  /*5220*/  ISETP.GE.OR P0, PT, R24.reuse, UR6, P0 ;  /* 0x0000000618007c0c */ /* 0x040fe20008706670 */
[----:B------:R-:W-:Y:S01]  /*5230*/  IMAD R42, R27, -0x2, R28 ;  /* 0xfffffffe1b2a7824 */ /* 0x000fe200078e021c */
[----:B------:R-:W-:Y:S01]  /*5240*/  IADD3 R41, -R24, UR6, R31 ;  /* 0x0000000618297c10 */ /* 0x000fe2000fffe11f */
[----:B------:R-:W-:Y:S01]  /*5250*/  IMAD.MOV.U32 R40, RZ, RZ, -0x1 ;  /* 0xffffffffff287424 */ /* 0x000fe200078e00ff */
[----:B------:R-:W-:Y:S01]  /*5260*/  LOP3.LUT R43, R38, R43, R26, 0xfe, !PT ;  /* 0x0000002b262b7212 */ /* 0x000fe200078efe1a */
[----:B------:R-:W-:Y:S01]  /*5270*/  IMAD.IADD R42, R42, 0x1, -R29 ;  /* 0x000000012a2a7824 */ /* 0x000fe200078e0a1d */
[----:B------:R-:W-:-:S07]  /*5280*/  LOP3.LUT R32, R29, 0x6, R32, 0xf8, !PT ;  /* 0x000000061d207812 */ /* 0x000fce00078ef820 */
[----:B0-----:R-:W-:Y:S05]  /*5290*/  @P0 BRA `(.L_x_31) ;  /* 0x00000090001c0947 */ /* 0x001fea0003800000 */
[----:B------:R-:W0:Y:S01]  /*52a0*/  LDC.64 R28, c[0x0][0x5c8] ;  /* 0x00017200ff1c7b82 */ /* 0x000e220000000a00 */
[----:B------:R-:W-:Y:S01]  /*52b0*/  USHF.R.S32.HI UR7, URZ, 0x1f, UR22 ;  /* 0x0000001f3f077899 */ /* 0x000fe20008011416 */
[--C-:B------:R-:W-:Y:S01]  /*52c0*/  SHF.R.S32.HI R33, RZ, 0x1f, R32.reuse ;  /* 0x0000001fff217819 */ /* 0x100fe20000011420 */
[----:B------:R-:W-:Y:S01]  /*52d0*/  ULDC.64 UR10, c[0x0][0x5d0] ;  /* 0x00017400000a7ab9 */ /* 0x000fe20000000a00 */
[----:B------:R-:W-:Y:S01]  /*52e0*/  BSSY B0, `(.L_x_31) ;  /* 0x0000902000007945 */ /* 0x000fe20003800000 */
[----:B------:R-:W-:Y:S02]  /*52f0*/  UIMAD UR6, UR7, UR10, URZ ;  /* 0x0000000a070672a4 */ /* 0x000fe4000f8e023f */
[----:B------:R-:W-:Y:S02]  /*5300*/  IMAD.U32 R27, RZ, RZ, UR10 ;  /* 0x0000000aff1b7e24 */ /* 0x000fe4000f8e00ff */
[----:B------:R-:W-:Y:S02]  /*5310*/  UIMAD UR6, UR22, UR11, UR6 ;  /* 0x0000000b160672a4 */ /* 0x000fe4000f8e0206 */
[----:B------:R-:W-:Y:S01]  /*5320*/  IMAD.WIDE.U32 R26, R27, UR22, R32 ;  /* 0x000000161b1a7c25 */ /* 0x000fe2000f8e0020 */
[----:B------:R-:W-:-:S03]  /*5330*/  ULDC.64 UR10, c[0x0][0x5c0] ;  /* 0x00017000000a7ab9 */ /* 0x000fc60000000a00 */
[----:B------:R-:W-:Y:S02]  /*5340*/  VIADD R27, R27, UR6 ;  /* 0x000000061b1b7c36 */ /* 0x000fe40008000000 */
[-C--:B0-----:R-:W-:Y:S01]  /*5350*/  IMAD R24, R39, R28.reuse, RZ ;  /* 0x0000001c27187224 */ /* 0x081fe200078e02ff */
[----:B------:R-:W-:Y:S01]  /*5360*/  SHF.L.U64.HI R34, R28, 0x3, R29 ;  /* 0x000000031c227819 */ /* 0x000fe2000001021d */
[----:B------:R-:W-:-:S04]  /*5370*/  IMAD.WIDE.U32 R26, R43, R28, R26 ;  /* 0x0000001c2b1a7225 */ /* 0x000fc800078e001a */
[----:B------:R-:W-:Y:S01]  /*5380*/  IMAD R25, R43, R29, R24 ;  /* 0x0000001d2b197224 */ /* 0x000fe200078e0218 */
[----:B------:R-:W-:Y:S01]  /*5390*/  IADD3 R24, P2, R26, UR10, RZ ;  /* 0x0000000a1a187c10 */ /* 0x000fe2000ff5e0ff */
[C---:B------:R-:W-:Y:S01]  /*53a0*/  IMAD.SHL.U32 R35, R28.reuse, 0x8, RZ ;  /* 0x000000081c237824 */ /* 0x040fe200078e00ff */
[----:B------:R-:W-:Y:S01]  /*53b0*/  LEA R30, P3, R28, R26, 0x7 ;  /* 0x0000001a1c1e7211 */ /* 0x000fe200078638ff */
[----:B------:R-:W-:-:S03]  /*53c0*/  IMAD.IADD R27, R27, 0x1, R25 ;  /* 0x000000011b1b7824 */ /* 0x000fc600078e0219 */
[----:B------:R-:W-:Y:S02]  /*53d0*/  IADD3 R26, P1, P0, R26, UR10, R35 ;  /* 0x0000000a1a1a7c10 */ /* 0x000fe4000f83e023 */
[----:B------:R-:W-:Y:S02]  /*53e0*/  IADD3.X R25, R27, UR11, RZ, P2, !PT ;  /* 0x0000000b1b197c10 */ /* 0x000fe400097fe4ff */
[----:B------:R-:W-:Y:S02]  /*53f0*/  FSETP.NEU.AND P2, PT, RZ, UR21, PT ;  /* 0x00000015ff007c0b */ /* 0x000fe4000bf4d000 */
[----:B------:R-:W-:Y:S02]  /*5400*/  LEA.HI.X R31, R28, R27, R29, 0x7, P3 ;  /* 0x0000001b1c1f7211 */ /* 0x000fe400018f3c1d */
[C---:B------:R-:W-:Y:S02]  /*5410*/  IADD3 R28, P3, R30.reuse, UR10, RZ ;  /* 0x0000000a1e1c7c10 */ /* 0x040fe4000ff7e0ff */
[----:B------:R-:W-:-:S02]  /*5420*/  IADD3 R30, P5, P6, R30, UR10, R35 ;  /* 0x0000000a1e1e7c10 */ /* 0x000fc4000febe023 */
[----:B------:R-:W-:Y:S02]  /*5430*/  IADD3.X R29, R31, UR11, RZ, P3, !PT ;  /* 0x0000000b1f1d7c10 */ /* 0x000fe40009ffe4ff */
[--C-:B------:R-:W-:Y:S02]  /*5440*/  IADD3.X R27, R27, UR11, R34.reuse, P1, P0 ;  /* 0x0000000b1b1b7c10 */ /* 0x100fe40008fe0422 */
[----:B------:R-:W-:Y:S01]  /*5450*/  IADD3.X R31, R31, UR11, R34, P5, P6 ;  /* 0x0000000b1f1f7c10 */ /* 0x000fe2000afec422 */
[----:B------:R-:W-:Y:S06]  /*5460*/  @!P2 BRA `(.L_x_32) ;  /* 0x0000006c001ca947 */ /* 0x000fec0003800000 */
[----:B------:R-:W-:Y:S01]  /*5470*/  ULDC.64 UR10, c[0x0][0x5b8] ;  /* 0x00016e00000a7ab9 */ /* 0x000fe20000000a00 */
[----:B------:R-:W-:Y:S01]  /*5480*/  ISETP.GE.AND P0, PT, R41, 0x1, PT ;  /* 0x000000012900780c */ /* 0x000fe20003f06270 */
[----:B------:R-:W-:Y:S02]  /*5490*/  UIMAD UR6, UR7, UR10, URZ ;  /* 0x0000000a070672a4 */ /* 0x000fe4000f8e023f */
[----:B------:R-:W-:Y:S01]  /*54a0*/  IMAD.U32 R35, RZ, RZ, UR10 ;  /* 0x0000000aff237e24 */ /* 0x000fe2000f8e00ff */
[----:B------:R-:W-:Y:S01]  /*54b0*/  BSSY B1, `(.L_x_33) ;  /* 0x0000010000017945 */ /* 0x000fe20003800000 */
[----:B------:R-:W-:Y:S01]  /*54c0*/  ISETP.LT.OR P3, PT, R42, 0x1, !P0 ;  /* 0x000000012a00780c */ /* 0x000fe20004761670 */
[----:B------:R-:W-:Y:S02]  /*54d0*/  UIMAD UR6, UR22, UR11, UR6 ;  /* 0x0000000b160672a4 */ /* 0x000fe4000f8e0206 */
[----:B------:R-:W-:Y:S01]  /*54e0*/  IMAD.WIDE.U32 R32, R35, UR22, R32 ;  /* 0x0000001623207c25 */ /* 0x000fe2000f8e0020 */
[----:B------:R-:W-:-:S03]  /*54f0*/  ULDC.64 UR10, c[0x0][0x5a8] ;  /* 0x00016a00000a7ab9 */ /* 0x000fc60000000a00 */
[----:B------:R-:W-:Y:S02]  /*5500*/  IMAD.MOV.U32 R36, RZ, RZ, R32 ;  /* 0x000000ffff247224 */ /* 0x000fe400078e0020 */
[----:B------:R-:W-:Y:S01]  /*5510*/  VIADD R37, R33, UR6 ;  /* 0x0000000621257c36 */ /* 0x000fe20008000000 */
[----:B------:R-:W-:Y:S02]  /*5520*/  ULDC.64 UR6, c[0x0][0x5b0] ;  /* 0x00016c0000067ab9 */ /* 0x000fe40000000a00 */
[----:B------:R-:W-:Y:S02]  /*5530*/  IMAD R34, R39, UR6, RZ ;  /* 0x0000000627227c24 */ /* 0x000fe4000f8e02ff */
[----:B------:R-:W-:-:S04]  /*5540*/  IMAD.WIDE.U32 R32, R43, UR6, R36 ;  /* 0x000000062b207c25 */ /* 0x000fc8000f8e0024 */
[--C-:B------:R-:W-:Y:S01]  /*5550*/  IMAD R35, R43, UR7, R34.reuse ;  /* 0x000000072b237c24 */ /* 0x100fe2000f8e0222 */
[----:B------:R-:W-:Y:S02]  /*5560*/  IADD3 R32, P1, R32, UR10, RZ ;  /* 0x0000000a20207c10 */ /* 0x000fe4000ff3e0ff */
[----:B------:R-:W-:Y:S02]  /*5570*/  PRMT R34, RZ, 0x7610, R34 ;  /* 0x00007610ff227816 */ /* 0x000fe40000000022 */
[----:B------:R-:W-:Y:S01]  /*5580*/  IADD3.X R33, R33, UR11, R35, P1, !PT ;  /* 0x0000000b21217c10 */ /* 0x000fe20008ffe423 */
[----:B------:R-:W-:Y:S08]  /*5590*/  @P3 BRA `(.L_x_34) ;  /* 0x0000000000043947 */ /* 0x000ff00003800000 */
[----:B------:R0:W5:Y:S02]  /*55a0*/  LDG.E.U8 R34, desc[UR14][R32.64] ;  /* 0x0000000e20227981 */ /* 0x000164000c1e1100 */
.L_x_34:
[----:B------:R-:W-:Y:S05]  /*55b0*/  BSYNC B1 ;  /* 0x0000000000017941 */ /* 0x000fea0003800000 */
.L_x_33:
[----:B-----5:R-:W-:Y:S01]  /*55c0*/  LOP3.LUT R34, R34, 0xff, RZ, 0xc0, !PT ;  /* 0x000000ff22227812 */ /* 0x020fe200078ec0ff */
[----:B------:R-:W-:Y:S01]  /*55d0*/  BSSY B1, `(.L_x_35) ;  /* 0x000000b000017945 */ /* 0x000fe20003800000 */
[----:B------:R-:W-:Y:S02]  /*55e0*/  ISETP.LT.OR P2, PT, R42, 0x2, !P0 ;  /* 0x000000022a00780c */ /* 0x000fe40004741670 */
[----:B------:R-:W-:-:S05]  /*55f0*/  F2FP.F16.E4M3.UNPACK_B R34, R34 ;  /* 0x00000022ff22723e */ /* 0x000fca00020006ff */
[----:B------:R-:W-:-:S05]  /*5600*/  HADD2.F32 R34, -RZ, R34.H0_H0 ;  /* 0x20000022ff227230 */ /* 0x000fca0000004100 */
[----:B------:R-:W-:Y:S01]  /*5610*/  FMUL R35, R34, UR21 ;  /* 0x0000001522237c20 */ /* 0x000fe20008400000 */
[----:B------:R-:W-:-:S03]  /*5620*/  PRMT R34, RZ, 0x7610, R34 ;  /* 0x00007610ff227816 */ /* 0x000fc60000000022 */
[----:B------:R-:W-:-:S05]  /*5630*/  FFMA R35, R226, UR20, R35 ;  /* 0x00000014e2237c23 */ /* 0x000fca0008000023 */
[----:B------:R-:W-:-:S05]  /*5640*/  F2FP.SATFINITE.E4M3.F32.PACK_AB_MERGE_C R35, RZ, R35, RZ ;  /* 0x00000023ff23723e */ /* 0x000fca00048070ff */
[----:B------:R2:W-:Y:S01]  /*5650*/  @!P3 STG.E.U8 desc[UR14][R24.64], R35 ;  /* 0x000000231800b986 */ /* 0x0005e2000c10110e */
[----:B------:R-:W-:Y:S05]  /*5660*/  @P2 BRA `(.L_x_36) ;  /* 0x0000000000042947 */ /* 0x000fea0003800000 */
[----:B------:R3:W5:Y:S02]  /*5670*/  LDG.E.U8 R34, desc[UR14][R32.64+0x1] ;  /* 0x0000010e20227981 */ /* 0x000764000c1e1100 */
.L_x_36:
[----:B------:R-:W-:Y:S05]  /*5680*/  BSYNC B1 ;  /* 0x0000000000017941 */ /* 0x000fea0003800000 */
.L_x_35:
[----:B-----5:R-:W-:Y:S01]  /*5690*/  LOP3.LUT R34, R34, 0xff, RZ, 0xc0, !PT ;  /* 0x000000ff22227812 */ /* 0x020fe200078ec0ff */
[----:B------:R-:W-:Y:S01]  /*56a0*/  BSSY B1, `(.L_x_37) ;  /* 0x0000013000017945 */ /* 0x000fe20003800000 */
[----:B------:R-:W-:Y:S02]  /*56b0*/  IADD3 R45, P1, R43, 0x8, RZ ;  /* 0x000000082b2d7810 */ /* 0x000fe40007f3e0ff */
[----:B------:R-:W-:-:S03]  /*56c0*/  F2FP.F16.E4M3.UNPACK_B R34, R34 ;  /* 0x00000022ff22723e */ /* 0x000fc600020006ff */
[----:B--2---:R-:W-:Y:S01]  /*56d0*/  IMAD.X R35, RZ, RZ, R39, P1 ;  /* 0x000000ffff237224 */ /* 0x004fe200008e0627 */
[----:B------:R-:W-:Y:S01]  /*56e0*/  ISETP.GE.AND P1, PT, R41, 0x9, PT ;  /* 0x000000092900780c */ /* 0x000fe20003f26270 */
[----:B------:R-:W-:Y:S02]  /*56f0*/  HADD2.F32 R34, -RZ, R34.H0_H0 ;  /* 0x20000022ff227230 */ /* 0x000fe40000004100 */
[----:B------:R-:W-:Y:S01]  /*5700*/  IMAD R46, R35, UR6, RZ ;  /* 0x00000006232e7c24 */ /* 0x000fe2000f8e02ff */
[----:B------:R-:W-:Y:S02]  /*5710*/  ISETP.LT.OR P5, PT, R42, 0x1, !P1 ;  /* 0x000000012a00780c */ /* 0x000fe40004fa1670 */
[----:B------:R-:W-:Y:S01]  /*5720*/  FMUL R44, R34, UR21 ;  /* 0x00000015222c7c20 */ /* 0x000fe20008400000 */
[----:B------:R-:W-:-:S04]  /*5730*/  IMAD.WIDE.U32 R34, R45, UR6, R36 ;  /* 0x000000062d227c25 */ /* 0x000fc8000f8e0024 */
[----:B------:R-:W-:Y:S01]  /*5740*/  FFMA R44, R225, UR20, R44 ;  /* 0x00000014e12c7c23 */ /* 0x000fe2000800002c */
[----:B------:R-:W-:Y:S01]  /*5750*/  IMAD R45, R45, UR7, R46 ;  /* 0x000000072d2d7c24 */ /* 0x000fe2000f8e022e */
[----:B------:R-:W-:-:S03]  /*5760*/  IADD3 R34, P3, R34, UR10, RZ ;  /* 0x0000000a22227c10 */ /* 0x000fc6000ff7e0ff */
[----:B------:R-:W-:Y:S02]  /*5770*/  F2FP.SATFINITE.E4M3.F32.PACK_AB_MERGE_C R47, RZ, R44, RZ ;  /* 0x0000002cff2f723e */ /* 0x000fe400048070ff */
[----:B------:R-:W-:Y:S02]  /*5780*/  IADD3.X R35, R35, UR11, R45, P3, !PT ;  /* 0x0000000b23237c10 */ /* 0x000fe40009ffe42d */
[----:B------:R-:W-:Y:S01]  /*5790*/  PRMT R44, RZ, 0x7610, R44 ;  /* 0x00007610ff2c7816 */ /* 0x000fe2000000002c */
[----:B------:R2:W-:Y:S01]  /*57a0*/  @!P2 STG.E.U8 desc[UR14][R24.64+0x1], R47 ;  /* 0x0000012f1800a986 */ /* 0x0005e2000c10110e */
[----:B------:R-:W-:Y:S05]  /*57b0*/  @P5 BRA `(.L_x_38) ;  /* 0x0000000000045947 */ /* 0x000fea0003800000 */
[----:B------:R4:W5:Y:S02]  /*57c0*/  LDG.E.U8 R44, desc[UR14][R34.64] ;  /* 0x0000000e222c7981 */ /* 0x000964000c1e1100 */
.L_x_38:
[----:B------:R-:W-:Y:S05]  /*57d0*/  BSYNC B1 ;  /* 0x0000000000017941 */ /* 0x000fea0003800000 */
.L_x_37:
        /* <DEDUP_REMOVED lines=12> */
.L_x_40:
[----:B------:R-:W-:Y:S05]  /*58a0*/  BSYNC B1 ;  /* 0x0000000000017941 */ /* 0x000fea0003800000 */
.L_x_39:
[----:B-----5:R-:W-:Y:S01]  /*58b0*/  LOP3.LUT R44, R44, 0xff, RZ, 0xc0, !PT ;  /* 0x000000ff2c2c7812 */ /* 0x020fe200078ec0ff */
[----:B------:R-:W-:Y:S01]  /*58c0*/  BSSY B1, `(.L_x_41) ;  /* 0x000000b000017945 */ /* 0x000fe20003800000 */
[----:B------:R-:W-:Y:S02]  /*58d0*/  ISETP.LT.OR P3, PT, R42, 0x9, !P0 ;  /* 0x000000092a00780c */ /* 0x000fe40004761670 */
[----:B------:R-:W-:-:S05]  /*58e0*/  F2FP.F16.E4M3.UNPACK_B R44, R44 ;  /* 0x0000002cff2c723e */ /* 0x000fca00020006ff */
[----:B------:R-:W-:-:S05]  /*58f0*/  HADD2.F32 R44, -RZ, R44.H0_H0 ;  /* 0x2000002cff2c7230 */ /* 0x000fca0000004100 */
[----:B------:R-:W-:-:S04]  /*5900*/  FMUL R44, R44, UR21 ;  /* 0x000000152c2c7c20 */ /* 0x000fc80008400000 */
[----:B------:R-:W-:-:S05]  /*5910*/  FFMA R44, R223, UR20, R44 ;  /* 0x00000014df2c7c23 */ /* 0x000fca000800002c */
[----:B0-----:R-:W-:Y:S02]  /*5920*/  F2FP.SATFINITE.E4M3.F32.PACK_AB_MERGE_C R45, RZ, R44, RZ ;  /* 0x0000002cff2d723e */ /* 0x001fe400048070ff */
[----:B------:R-:W-:-:S03]  /*5930*/  PRMT R44, RZ, 0x7610, R44 ;  /* 0x00007610ff2c7816 */ /* 0x000fc6000000002c */
[----:B------:R0:W-:Y:S01]  /*5940*/  @!P2 STG.E.U8 desc[UR14][R26.64+0x1], R45 ;  /* 0x0000012d1a00a986 */ /* 0x0001e2000c10110e */
[----:B------:R-:W-:Y:S05]  /*5950*/  @P3 BRA `(.L_x_42) ;  /* 0x0000000000043947 */ /* 0x000fea0003800000 */
[----:B------:R0:W5:Y:S02]  /*5960*/  LDG.E.U8 R44, desc[UR14][R32.64+0x8] ;  /* 0x0000080e202c7981 */ /* 0x000164000c1e1100 */
.L_x_42:
[----:B------:R-:W-:Y:S05]  /*5970*/  BSYNC B1 ;  /* 0x0000000000017941 */ /* 0x000fea0003800000 */
.L_x_41:
[----:B-----5:R-:W-:Y:S01]  /*5980*/  LOP3.LUT R44, R44, 0xff, RZ, 0xc0, !PT ;  /* 0x000000ff2c2c7812 */ /* 0x020fe200078ec0ff */
[----:B------:R-:W-:Y:S01]  /*5990*/  BSSY B1, `(.L_x_43) ;  /* 0x000000b000017945 */ /* 0x000fe20003800000 */
[----:B------:R-:W-:Y:S02]  /*59a0*/  ISETP.LT.OR P2, PT, R42, 0xa, !P0 ;  /* 0x0000000a2a00780c */ /* 0x000fe40004741670 */
[----:B------:R-:W-:-:S05]  /*59b0*/  F2FP.F16.E4M3.UNPACK_B R44, R44 ;  /* 0x0000002cff2c723e */ /* 0x000fca00020006ff */
[----:B------:R-:W-:-:S05]  /*59c0*/  HADD2.F32 R44, -RZ, R44.H0_H0 ;  /* 0x2000002cff2c7230 */ /* 0x000fca0000004100 */
[----:B0-----:R-:W-:Y:S01]  /*59d0*/  FMUL R45, R44, UR21 ;  /* 0x000000152c2d7c20 */ /* 0x001fe20008400000 */
[----:B------:R-:W-:-:S03]  /*59e0*/  PRMT R44, RZ, 0x7610, R44 ;  /* 0x00007610ff2c7816 */ /* 0x000fc6000000002c */
[----:B------:R-:W-:-:S05]  /*59f0*/  FFMA R45, R222, UR20, R45 ;  /* 0x00000014de2d7c23 */ /* 0x000fca000800002d */
[----:B------:R-:W-:-:S05]  /*5a00*/  F2FP.SATFINITE.E4M3.F32.PACK_AB_MERGE_C R45, RZ, R45, RZ ;  /* 0x0000002dff2d723e */ /* 0x000fca00048070ff */
[----:B------:R0:W-:Y:S01]  /*5a10*/  @!P3 STG.E.U8 desc[UR14][R24.64+0x8], R45 ;  /* 0x0000082d1800b986 */ /* 0x0001e2000c10110e */
[----:B------:R-:W-:Y:S05]  /*5a20*/  @P2 BRA `(.L_x_44) ;  /* 0x0000000000042947 */ /* 0x000fea0003800000 */
[----:B------:R0:W5:Y:S02]  /*5a30*/  LDG.E.U8 R44, desc[UR14][R32.64+0x9] ;  /* 0x0000090e202c7981 */ /* 0x000164000c1e1100 */
.L_x_44:
[----:B------:R-:W-:Y:S05]  /*5a40*/  BSYNC B1 ;  /* 0x0000000000017941 */ /* 0x000fea0003800000 */
.L_x_43:
        /* <DEDUP_REMOVED lines=12> */
.L_x_46:
[----:B------:R-:W-:Y:S05]  /*5b10*/  BSYNC B1 ;  /* 0x0000000000017941 */ /* 0x000fea0003800000 */
.L_x_45:
        /* <DEDUP_REMOVED lines=12> */
.L_x_48:
[----:B------:R-:W-:Y:S05]  /*5be0*/  BSYNC B1 ;  /* 0x0000000000017941 */ /* 0x000fea0003800000 */
.L_x_47:
        /* <DEDUP_REMOVED lines=12> */
.L_x_50:
[----:B------:R-:W-:Y:S05]  /*5cb0*/  BSYNC B1 ;  /* 0x0000000000017941 */ /* 0x000fea0003800000 */
.L_x_49:
        /* <DEDUP_REMOVED lines=12> */
.L_x_52:
[----:B------:R-:W-:Y:S05]  /*5d80*/  BSYNC B1 ;  /* 0x0000000000017941 */ /* 0x000fea0003800000 */
.L_x_51:
        /* <DEDUP_REMOVED lines=12> */
.L_x_54:
[----:B------:R-:W-:Y:S05]  /*5e50*/  BSYNC B1 ;  /* 0x0000000000017941 */ /* 0x000fea0003800000 */
.L_x_53:
        /* <DEDUP_REMOVED lines=12> */
.L_x_56:
[----:B------:R-:W-:Y:S05]  /*5f20*/  BSYNC B1 ;  /* 0x0000000000017941 */ /* 0x000fea0003800000 */
.L_x_55:
        /* <DEDUP_REMOVED lines=12> */
.L_x_58:
[----:B------:R-:W-:Y:S05]  /*5ff0*/  BSYNC B1 ;  /* 0x0000000000017941 */ /* 0x000fea0003800000 */
.L_x_57:
        /* <DEDUP_REMOVED lines=12> */
.L_x_60:
[----:B------:R-:W-:Y:S05]  /*60c0*/  BSYNC B1 ;  /* 0x0000000000017941 */ /* 0x000fea0003800000 */
.L_x_59:
        /* <DEDUP_REMOVED lines=12> */
.L_x_62:
[----:B------:R-:W-:Y:S05]  /*6190*/  BSYNC B1 ;  /* 0x0000000000017941 */ /* 0x000fea0003800000 */
.L_x_61:
        /* <DEDUP_REMOVED lines=12> */
.L_x_64:
[----:B------:R-:W-:Y:S05]  /*6260*/  BSYNC B1 ;  /* 0x0000000000017941 */ /* 0x000fea0003800000 */
.L_x_63:
        /* <DEDUP_REMOVED lines=12> */
.L_x_66:
[----:B------:R-:W-:Y:S05]  /*6330*/  BSYNC B1 ;  /* 0x0000000000017941 */ /* 0x000fea0003800000 */
.L_x_65:
        /* <DEDUP_REMOVED lines=12> */
.L_x_68:
[----:B------:R-:W-:Y:S05]  /*6400*/  BSYNC B1 ;  /* 0x0000000000017941 */ /* 0x000fea0003800000 */
.L_x_67:
        /* <DEDUP_REMOVED lines=12> */
.L_x_70:
[----:B------:R-:W-:Y:S05]  /*64d0*/  BSYNC B1 ;  /* 0x0000000000017941 */ /* 0x000fea0003800000 */
.L_x_69:
        /* <DEDUP_REMOVED lines=12> */
.L_x_72:
[----:B------:R-:W-:Y:S05]  /*65a0*/  BSYNC B1 ;  /* 0x0000000000017941 */ /* 0x000fea0003800000 */
.L_x_71:
        /* <DEDUP_REMOVED lines=12> */
.L_x_74:
[----:B------:R-:W-:Y:S05]  /*6670*/  BSYNC B1 ;  /* 0x0000000000017941 */ /* 0x000fea0003800000 */
.L_x_73:
        /* <DEDUP_REMOVED lines=12> */
.L_x_76:
[----:B------:R-:W-:Y:S05]  /*6740*/  BSYNC B1 ;  /* 0x0000000000017941 */ /* 0x000fea0003800000 */
.L_x_75:
        /* <DEDUP_REMOVED lines=12> */
.L_x_78:
[----:B------:R-:W-:Y:S05]  /*6810*/  BSYNC B1 ;  /* 0x0000000000017941 */ /* 0x000fea0003800000 */
.L_x_77:
        /* <DEDUP_REMOVED lines=12> */
.L_x_80:
[----:B------:R-:W-:Y:S05]  /*68e0*/  BSYNC B1 ;  /* 0x0000000000017941 */ /* 0x000fea0003800000 */
.L_x_79:
        /* <DEDUP_REMOVED lines=12> */
.L_x_82:
[----:B------:R-:W-:Y:S05]  /*69b0*/  BSYNC B1 ;  /* 0x0000000000017941 */ /* 0x000fea0003800000 */
.L_x_81:
        /* <DEDUP_REMOVED lines=12> */
.L_x_84:
[----:B------:R-:W-:Y:S05]  /*6a80*/  BSYNC B1 ;  /* 0x0000000000017941 */ /* 0x000fea0003800000 */
.L_x_83:
        /* <DEDUP_REMOVED lines=12> */
.L_x_86:
[----:B------:R-:W-:Y:S05]  /*6b50*/  BSYNC B1 ;  /* 0x0000000000017941 */ /* 0x000fea0003800000 */
.L_x_85:
        /* <DEDUP_REMOVED lines=12> */
.L_x_88:
[----:B------:R-:W-:Y:S05]  /*6c20*/  BSYNC B1 ;  /* 0x0000000000017941 */ /* 0x000fea0003800000 */
.L_x_87:
        /* <DEDUP_REMOVED lines=12> */
.L_x_90:
[----:B------:R-:W-:Y:S05]  /*6cf0*/  BSYNC B1 ;  /* 0x0000000000017941 */ /* 0x000fea0003800000 */
.L_x_89:
        /* <DEDUP_REMOVED lines=12> */
.L_x_92:
[----:B------:R-:W-:Y:S05]  /*6dc0*/  BSYNC B1 ;  /* 0x0000000000017941 */ /* 0x000fea0003800000 */
.L_x_91:
        /* <DEDUP_REMOVED lines=12> */
.L_x_94:
[----:B------:R-:W-:Y:S05]  /*6e90*/  BSYNC B1 ;  /* 0x0000000000017941 */ /* 0x000fea0003800000 */
.L_x_93:
        /* <DEDUP_REMOVED lines=12> */
.L_x_96:
[----:B------:R-:W-:Y:S05]  /*6f60*/  BSYNC B1 ;  /* 0x0000000000017941 */ /* 0x000fea0003800000 */
.L_x_95:
        /* <DEDUP_REMOVED lines=12> */
.L_x_98:
[----:B------:R-:W-:Y:S05]  /*7030*/  BSYNC B1 ;  /* 0x0000000000017941 */ /* 0x000fea0003800000 */
.L_x_97:
        /* <DEDUP_REMOVED lines=12> */
.L_x_100:
[----:B------:R-:W-:Y:S05]  /*7100*/  BSYNC B1 ;  /* 0x0000000000017941 */ /* 0x000fea0003800000 */
.L_x_99:
        /* <DEDUP_REMOVED lines=12> */
.L_x_102:
[----:B------:R-:W-:Y:S05]  /*71d0*/  BSYNC B1 ;  /* 0x0000000000017941 */ /* 0x000fea0003800000 */
.L_x_101:
        /* <DEDUP_REMOVED lines=12> */
.L_x_104:
[----:B------:R-:W-:Y:S05]  /*72a0*/  BSYNC B1 ;  /* 0x0000000000017941 */ /* 0x000fea0003800000 */
.L_x_103:
        /* <DEDUP_REMOVED lines=12> */
.L_x_106:
[----:B------:R-:W-:Y:S05]  /*7370*/  BSYNC B1 ;  /* 0x0000000000017941 */ /* 0x000fea0003800000 */
.L_x_105:
        /* <DEDUP_REMOVED lines=12> */
.L_x_108:
[----:B------:R-:W-:Y:S05]  /*7440*/  BSYNC B1 ;  /* 0x0000000000017941 */ /* 0x000fea0003800000 */
.L_x_107:
        /* <DEDUP_REMOVED lines=12> */
.L_x_110:
[----:B------:R-:W-:Y:S05]  /*7510*/  BSYNC B1 ;  /* 0x0000000000017941 */ /* 0x000fea0003800000 */
.L_x_109:
        /* <DEDUP_REMOVED lines=12> */
.L_x_112:
[----:B------:R-:W-:Y:S05]  /*75e0*/  BSYNC B1 ;  /* 0x0000000000017941 */ /* 0x000fea0003800000 */
.L_x_111:
        /* <DEDUP_REMOVED lines=12> */
.L_x_114:
[----:B------:R-:W-:Y:S05]  /*76b0*/  BSYNC B1 ;  /* 0x0000000000017941 */ /* 0x000fea0003800000 */
.L_x_113:
        /* <DEDUP_REMOVED lines=12> */
.L_x_116:
[----:B------:R-:W-:Y:S05]  /*7780*/  BSYNC B1 ;  /* 0x0000000000017941 */ /* 0x000fea0003800000 */
.L_x_115:
        /* <DEDUP_REMOVED lines=12> */
.L_x_118:
[----:B------:R-:W-:Y:S05]  /*7850*/  BSYNC B1 ;  /* 0x0000000000017941 */ /* 0x000fea0003800000 */
.L_x_117:
        /* <DEDUP_REMOVED lines=12> */
.L_x_120:
[----:B------:R-:W-:Y:S05]  /*7920*/  BSYNC B1 ;  /* 0x0000000000017941 */ /* 0x000fea0003800000 */
.L_x_119:
        /* <DEDUP_REMOVED lines=12> */
.L_x_122:
[----:B------:R-:W-:Y:S05]  /*79f0*/  BSYNC B1 ;  /* 0x0000000000017941 */ /* 0x000fea0003800000 */
.L_x_121:
        /* <DEDUP_REMOVED lines=12> */
.L_x_124:
[----:B------:R-:W-:Y:S05]  /*7ac0*/  BSYNC B1 ;  /* 0x0000000000017941 */ /* 0x000fea0003800000 */
.L_x_123:
        /* <DEDUP_REMOVED lines=12> */
.L_x_126:
[----:B------:R-:W-:Y:S05]  /*7b90*/  BSYNC B1 ;  /* 0x0000000000017941 */ /* 0x000fea0003800000 */
.L_x_125:
        /* <DEDUP_REMOVED lines=12> */
.L_x_128:
[----:B------:R-:W-:Y:S05]  /*7c60*/  BSYNC B1 ;  /* 0x0000000000017941 */ /* 0x000fea0003800000 */
.L_x_127:
        /* <DEDUP_REMOVED lines=12> */
.L_x_130:
[----:B------:R-:W-:Y:S05]  /*7d30*/  BSYNC B1 ;  /* 0x0000000000017941 */ /* 0x000fea0003800000 */
.L_x_129:
        /* <DEDUP_REMOVED lines=12> */
.L_x_132:
[----:B------:R-:W-:Y:S05]  /*7e00*/  BSYNC B1 ;  /* 0x0000000000017941 */ /* 0x000fea0003800000 */
.L_x_131:
        /* <DEDUP_REMOVED lines=12> */
.L_x_134:
[----:B------:R-:W-:Y:S05]  /*7ed0*/  BSYNC B1 ;  /* 0x0000000000017941 */ /* 0x000fea0003800000 */
.L_x_133:
        /* <DEDUP_REMOVED lines=12> */
.L_x_136:
[----:B------:R-:W-:Y:S05]  /*7fa0*/  BSYNC B1 ;  /* 0x0000000000017941 */ /* 0x000fea0003800000 */
.L_x_135:
        /* <DEDUP_REMOVED lines=12> */
.L_x_138:
[----:B------:R-:W-:Y:S05]  /*8070*/  BSYNC B1 ;  /* 0x0000000000017941 */ /* 0x000fea0003800000 */
.L_x_137:
        /* <DEDUP_REMOVED lines=12> */
.L_x_140:
[----:B------:R-:W-:Y:S05]  /*8140*/  BSYNC B1 ;  /* 0x0000000000017941 */ /* 0x000fea0003800000 */
.L_x_139:
        /* <DEDUP_REMOVED lines=12> */
.L_x_142:
[----:B------:R-:W-:Y:S05]  /*8210*/  BSYNC B1 ;  /* 0x0000000000017941 */ /* 0x000fea0003800000 */
.L_x_141:
        /* <DEDUP_REMOVED lines=12> */
.L_x_144:
[----:B------:R-:W-:Y:S05]  /*82e0*/  BSYNC B1 ;  /* 0x0000000000017941 */ /* 0x000fea0003800000 */
.L_x_143:
        /* <DEDUP_REMOVED lines=12> */
.L_x_146:
[----:B------:R-:W-:Y:S05]  /*83b0*/  BSYNC B1 ;  /* 0x0000000000017941 */ /* 0x000fea0003800000 */
.L_x_145:
        /* <DEDUP_REMOVED lines=12> */
.L_x_148:
[----:B------:R-:W-:Y:S05]  /*8480*/  BSYNC B1 ;  /* 0x0000000000017941 */ /* 0x000fea0003800000 */
.L_x_147:
        /* <DEDUP_REMOVED lines=12> */
.L_x_150:
[----:B------:R-:W-:Y:S05]  /*8550*/  BSYNC B1 ;  /* 0x0000000000017941 */ /* 0x000fea0003800000 */
.L_x_149:
        /* <DEDUP_REMOVED lines=12> */
.L_x_152:
[----:B------:R-:W-:Y:S05]  /*8620*/  BSYNC B1 ;  /* 0x0000000000017941 */ /* 0x000fea0003800000 */
.L_x_151:
        /* <DEDUP_REMOVED lines=12> */
.L_x_154:
[----:B------:R-:W-:Y:S05]  /*86f0*/  BSYNC B1 ;  /* 0x0000000000017941 */ /* 0x000fea0003800000 */
.L_x_153:
        /* <DEDUP_REMOVED lines=12> */
.L_x_156:
[----:B------:R-:W-:Y:S05]  /*87c0*/  BSYNC B1 ;  /* 0x0000000000017941 */ /* 0x000fea0003800000 */
.L_x_155:
[----:B-----5:R-:W-:Y:S01]  /*87d0*/  LOP3.LUT R44, R44, 0xff, RZ, 0xc0, !PT ;  /* 0x000000ff2c2c7812 */ /* 0x020fe200078ec0ff */
[----:B------:R-:W-:Y:S01]  /*87e0*/  BSSY B1, `(.L_x_157) ;  /* 0x000000b000017945 */ /* 0x000fe20003800000 */
[----:B------:R-:W-:Y:S02]  /*87f0*/  ISETP.LT.OR P2, PT, R42, 0x79, !P1 ;  /* 0x000000792a00780c */ /* 0x000fe40004f41670 */
[----:B------:R-:W-:Y:S02]  /*8800*/  F2FP.F16.E4M3.UNPACK_B R44, R44 ;  /* 0x0000002cff2c723e */ /* 0x000fe400020006ff */
[----:B0--3--:R-:W-:-:S03]  /*8810*/  PRMT R32, RZ, 0x7610, R32 ;  /* 0x00007610ff207816 */ /* 0x009fc60000000020 */
[----:B------:R-:W-:-:S05]  /*8820*/  HADD2.F32 R44, -RZ, R44.H0_H0 ;  /* 0x2000002cff2c7230 */ /* 0x000fca0000004100 */
[----:B------:R-:W-:-:S04]  /*8830*/  FMUL R44, R44, UR21 ;  /* 0x000000152c2c7c20 */ /* 0x000fc80008400000 */
[----:B------:R-:W-:-:S05]  /*8840*/  FFMA R44, R165, UR20, R44 ;  /* 0x00000014a52c7c23 */ /* 0x000fca000800002c */
[----:B------:R-:W-:-:S05]  /*8850*/  F2FP.SATFINITE.E4M3.F32.PACK_AB_MERGE_C R33, RZ, R44, RZ ;  /* 0x0000002cff21723e */ /* 0x000fca00048070ff */
[----:B------:R0:W-:Y:S01]  /*8860*/  @!P0 STG.E.U8 desc[UR14][R24.64+0x79], R33 ;  /* 0x0000792118008986 */ /* 0x0001e2000c10110e */
[----:B------:R-:W-:Y:S05]  /*8870*/  @P2 BRA `(.L_x_158) ;  /* 0x0000000000042947 */ /* 0x000fea0003800000 */
[----:B------:R3:W5:Y:S02]  /*8880*/  LDG.E.U8 R32, desc[UR14][R34.64+0x78] ;  /* 0x0000780e22207981 */ /* 0x000764000c1e1100 */
.L_x_158:
[----:B------:R-:W-:Y:S05]  /*8890*/  BSYNC B1 ;  /* 0x0000000000017941 */ /* 0x000fea0003800000 */
.L_x_157:
[----:B-----5:R-:W-:Y:S01]  /*88a0*/  LOP3.LUT R32, R32, 0xff, RZ, 0xc0, !PT ;  /* 0x000000ff20207812 */ /* 0x020fe200078ec0ff */
[----:B------:R-:W-:Y:S01]  /*88b0*/  BSSY B1, `(.L_x_159) ;  /* 0x000000b000017945 */ /* 0x000fe20003800000 */
[----:B------:R-:W-:Y:S02]  /*88c0*/  ISETP.LT.OR P1, PT, R42, 0x7a, !P1 ;  /* 0x0000007a2a00780c */ /* 0x000fe40004f21670 */
[----:B------:R-:W-:Y:S02]  /*88d0*/  F2FP.F16.E4M3.UNPACK_B R32, R32 ;  /* 0x00000020ff20723e */ /* 0x000fe400020006ff */
[----:B0-2---:R-:W-:-:S03]  /*88e0*/  PRMT R24, RZ, 0x7610, R24 ;  /* 0x00007610ff187816 */ /* 0x005fc60000000018 */
[----:B------:R-:W-:-:S05]  /*88f0*/  HADD2.F32 R32, -RZ, R32.H0_H0 ;  /* 0x20000020ff207230 */ /* 0x000fca0000004100 */
[----:B------:R-:W-:-:S04]  /*8900*/  FMUL R25, R32, UR21 ;  /* 0x0000001520197c20 */ /* 0x000fc80008400000 */
[----:B------:R-:W-:-:S05]  /*8910*/  FFMA R25, R164, UR20, R25 ;  /* 0x00000014a4197c23 */ /* 0x000fca0008000019 */
[----:B------:R-:W-:-:S05]  /*8920*/  F2FP.SATFINITE.E4M3.F32.PACK_AB_MERGE_C R25, RZ, R25, RZ ;  /* 0x00000019ff19723e */ /* 0x000fca00048070ff */
[----:B------:R0:W-:Y:S01]  /*8930*/  @!P2 STG.E.U8 desc[UR14][R26.64+0x78], R25 ;  /* 0x000078191a00a986 */ /* 0x0001e2000c10110e */
[----:B------:R-:W-:Y:S05]  /*8940*/  @P1 BRA `(.L_x_160) ;  /* 0x0000000000041947 */ /* 0x000fea0003800000 */
[----:B------:R2:W5:Y:S02]  /*8950*/  LDG.E.U8 R24, desc[UR14][R34.64+0x79] ;  /* 0x0000790e22187981 */ /* 0x000564000c1e1100 */
.L_x_160:
[----:B------:R-:W-:Y:S05]  /*8960*/  BSYNC B1 ;  /* 0x0000000000017941 */ /* 0x000fea0003800000 */
.L_x_159:
[----:B-----5:R-:W-:Y:S01]  /*8970*/  LOP3.LUT R24, R24, 0xff, RZ, 0xc0, !PT ;  /* 0x000000ff18187812 */ /* 0x020fe200078ec0ff */
[----:B------:R-:W-:Y:S01]  /*8980*/  BSSY B1, `(.L_x_161) ;  /* 0x0000013000017945 */ /* 0x000fe20003800000 */
[----:B------:R-:W-:Y:S02]  /*8990*/  IADD3 R33, P0, R43, 0x80, RZ ;  /* 0x000000802b217810 */ /* 0x000fe40007f1e0ff */
[----:B------:R-:W-:-:S03]  /*89a0*/  F2FP.F16.E4M3.UNPACK_B R24, R24 ;  /* 0x00000018ff18723e */ /* 0x000fc600020006ff */
[----:B0-----:R-:W-:Y:S01]  /*89b0*/  IMAD.X R25, RZ, RZ, R39, P0 ;  /* 0x000000ffff197224 */ /* 0x001fe200000e0627 */
[----:B------:R-:W-:Y:S01]  /*89c0*/  ISETP.GE.AND P0, PT, R41, 0x81, PT ;  /* 0x000000812900780c */ /* 0x000fe20003f06270 */
[----:B------:R-:W-:Y:S02]  /*89d0*/  HADD2.F32 R24, -RZ, R24.H0_H0 ;  /* 0x20000018ff187230 */ /* 0x000fe40000004100 */
[----:B--234-:R-:W-:Y:S01]  /*89e0*/  IMAD R34, R25, UR6, RZ ;  /* 0x0000000619227c24 */ /* 0x01cfe2000f8e02ff */
        /* <DEDUP_REMOVED lines=12> */
.L_x_162:
[----:B------:R-:W-:Y:S05]  /*8ab0*/  BSYNC B1 ;  /* 0x0000000000017941 */ /* 0x000fea0003800000 */
.L_x_161:
[----:B-----5:R-:W-:Y:S01]  /*8ac0*/  LOP3.LUT R32, R32, 0xff, RZ, 0xc0, !PT ;  /* 0x000000ff20207812 */ /* 0x020fe200078ec0ff */
[----:B------:R-:W-:Y:S01]  /*8ad0*/  BSSY B1, `(.L_x_163) ;  /* 0x000000b000017945 */ /* 0x000fe20003800000 */
[----:B------:R-:W-:Y:S02]  /*8ae0*/  ISETP.LT.OR P2, PT, R42, 0x2, !P0 ;  /* 0x000000022a00780c */ /* 0x000fe40004741670 */
[----:B------:R-:W-:Y:S02]  /*8af0*/  F2FP.F16.E4M3.UNPACK_B R32, R32 ;  /* 0x00000020ff20723e */ /* 0x000fe400020006ff */
[----:B0-----:R-:W-:-:S03]  /*8b00*/  PRMT R26, RZ, 0x7610, R26 ;  /* 0x00007610ff1a7816 */ /* 0x001fc6000000001a */
[----:B------:R-:W-:-:S05]  /*8b10*/  HADD2.F32 R32, -RZ, R32.H0_H0 ;  /* 0x20000020ff207230 */ /* 0x000fca0000004100 */
[----:B------:R-:W-:-:S04]  /*8b20*/  FMUL R27, R32, UR21 ;  /* 0x00000015201b7c20 */ /* 0x000fc80008400000 */
[----:B------:R-:W-:-:S05]  /*8b30*/  FFMA R27, R162, UR20, R27 ;  /* 0x00000014a21b7c23 */ /* 0x000fca000800001b */
[----:B------:R-:W-:-:S05]  /*8b40*/  F2FP.SATFINITE.E4M3.F32.PACK_AB_MERGE_C R27, RZ, R27, RZ ;  /* 0x0000001bff1b723e */ /* 0x000fca00048070ff */
[----:B------:R0:W-:Y:S01]  /*8b50*/  @!P3 STG.E.U8 desc[UR14][R28.64], R27 ;  /* 0x0000001b1c00b986 */ /* 0x0001e2000c10110e */
[----:B------:R-:W-:Y:S05]  /*8b60*/  @P2 BRA `(.L_x_164) ;  /* 0x0000000000042947 */ /* 0x000fea0003800000 */
[----:B------:R3:W5:Y:S02]  /*8b70*/  LDG.E.U8 R26, desc[UR14][R24.64+0x1] ;  /* 0x0000010e181a7981 */ /* 0x000764000c1e1100 */
.L_x_164:
[----:B------:R-:W-:Y:S05]  /*8b80*/  BSYNC B1 ;  /* 0x0000000000017941 */ /* 0x000fea0003800000 */
.L_x_163:
[----:B-----5:R-:W-:Y:S01]  /*8b90*/  LOP3.LUT R26, R26, 0xff, RZ, 0xc0, !PT ;  /* 0x000000ff1a1a7812 */ /* 0x020fe200078ec0ff */
[----:B------:R-:W-:Y:S01]  /*8ba0*/  BSSY B1, `(.L_x_165) ;  /* 0x0000013000017945 */ /* 0x000fe20003800000 */
[----:B------:R-:W-:Y:S02]  /*8bb0*/  IADD3 R43, P1, R43, 0x88, RZ ;  /* 0x000000882b2b7810 */ /* 0x000fe40007f3e0ff */
[----:B------:R-:W-:Y:S02]  /*8bc0*/  F2FP.F16.E4M3.UNPACK_B R26, R26 ;  /* 0x0000001aff1a723e */ /* 0x000fe400020006ff */
[----:B------:R-:W-:Y:S01]  /*8bd0*/  PRMT R32, RZ, 0x7610, R32 ;  /* 0x00007610ff207816 */ /* 0x000fe20000000020 */
[----:B------:R-:W-:Y:S01]  /*8be0*/  IMAD.X R38, RZ, RZ, R39, P1 ;  /* 0x000000ffff267224 */ /* 0x000fe200008e0627 */
[----:B------:R-:W-:Y:S01]  /*8bf0*/  ISETP.GE.AND P1, PT, R41, 0x89, PT ;  /* 0x000000892900780c */ /* 0x000fe20003f26270 */
[----:B------:R-:W-:Y:S02]  /*8c00*/  HADD2.F32 R26, -RZ, R26.H0_H0 ;  /* 0x2000001aff1a7230 */ /* 0x000fe40000004100 */
[----:B------:R-:W-:Y:S01]  /*8c10*/  IMAD R38, R38, UR6, RZ ;  /* 0x0000000626267c24 */ /* 0x000fe2000f8e02ff */
[----:B------:R-:W-:Y:S01]  /*8c20*/  ISETP.LT.OR P5, PT, R42, 0x1, !P1 ;  /* 0x000000012a00780c */ /* 0x000fe20004fa1670 */
[----:B------:R-:W-:-:S04]  /*8c30*/  IMAD.WIDE.U32 R36, R43, UR6, R36 ;  /* 0x000000062b247c25 */ /* 0x000fc8000f8e0024 */
[----:B------:R-:W-:Y:S01]  /*8c40*/  FMUL R26, R26, UR21 ;  /* 0x000000151a1a7c20 */ /* 0x000fe20008400000 */
[----:B------:R-:W-:-:S03]  /*8c50*/  IMAD R43, R43, UR7, R38 ;  /* 0x000000072b2b7c24 */ /* 0x000fc6000f8e0226 */
[----:B------:R-:W-:Y:S01]  /*8c60*/  FFMA R161, R161, UR20, R26 ;  /* 0x00000014a1a17c23 */ /* 0x000fe2000800001a */
[----:B------:R-:W-:-:S04]  /*8c70*/  IADD3 R26, P3, R36, UR10, RZ ;  /* 0x0000000a241a7c10 */ /* 0x000fc8000ff7e0ff */
[----:B------:R-:W-:Y:S02]  /*8c80*/  F2FP.SATFINITE.E4M3.F32.PACK_AB_MERGE_C R161, RZ, R161, RZ ;  /* 0x000000a1ffa1723e */ /* 0x000fe400048070ff */
[----:B0-----:R-:W-:-:S03]  /*8c90*/  IADD3.X R27, R37, UR11, R43, P3, !PT ;  /* 0x0000000b251b7c10 */ /* 0x001fc60009ffe42b */
[----:B------:R0:W-:Y:S01]  /*8ca0*/  @!P2 STG.E.U8 desc[UR14][R28.64+0x1], R161 ;  /* 0x000001a11c00a986 */ /* 0x0001e2000c10110e */
[----:B------:R-:W-:Y:S05]  /*8cb0*/  @P5 BRA `(.L_x_166) ;  /* 0x0000000000045947 */ /* 0x000fea0003800000 */
[----:B------:R4:W5:Y:S02]  /*8cc0*/  LDG.E.U8 R32, desc[UR14][R26.64] ;  /* 0x0000000e1a207981 */ /* 0x000964000c1e1100 */
.L_x_166:
[----:B------:R-:W-:Y:S05]  /*8cd0*/  BSYNC B1 ;  /* 0x0000000000017941 */ /* 0x000fea0003800000 */
.L_x_165:
        /* <DEDUP_REMOVED lines=12> */
.L_x_168:
[----:B------:R-:W-:Y:S05]  /*8da0*/  BSYNC B1 ;  /* 0x0000000000017941 */ /* 0x000fea0003800000 */
.L_x_167:
        /* <DEDUP_REMOVED lines=12> */
.L_x_170:
[----:B------:R-:W-:Y:S05]  /*8e70*/  BSYNC B1 ;  /* 0x0000000000017941 */ /* 0x000fea0003800000 */
.L_x_169:
        /* <DEDUP_REMOVED lines=12> */
.L_x_172:
[----:B------:R-:W-:Y:S05]  /*8f40*/  BSYNC B1 ;  /* 0x0000000000017941 */ /* 0x000fea0003800000 */
.L_x_171:
        /* <DEDUP_REMOVED lines=12> */
.L_x_174:
[----:B------:R-:W-:Y:S05]  /*9010*/  BSYNC B1 ;  /* 0x0000000000017941 */ /* 0x000fea0003800000 */
.L_x_173:
        /* <DEDUP_REMOVED lines=12> */
.L_x_176:
[----:B------:R-:W-:Y:S05]  /*90e0*/  BSYNC B1 ;  /* 0x0000000000017941 */ /* 0x000fea0003800000 */
.L_x_175:
        /* <DEDUP_REMOVED lines=12> */
.L_x_178:
[----:B------:R-:W-:Y:S05]  /*91b0*/  BSYNC B1 ;  /* 0x0000000000017941 */ /* 0x000fea0003800000 */
.L_x_177:
        /* <DEDUP_REMOVED lines=12> */
.L_x_180:
[----:B------:R-:W-:Y:S05]  /*9280*/  BSYNC B1 ;  /* 0x0000000000017941 */ /* 0x000fea0003800000 */
.L_x_179:
        /* <DEDUP_REMOVED lines=12> */
.L_x_182:
[----:B------:R-:W-:Y:S05]  /*9350*/  BSYNC B1 ;  /* 0x0000000000017941 */ /* 0x000fea0003800000 */
.L_x_181:
        /* <DEDUP_REMOVED lines=12> */
.L_x_184:
[----:B------:R-:W-:Y:S05]  /*9420*/  BSYNC B1 ;  /* 0x0000000000017941 */ /* 0x000fea0003800000 */
.L_x_183:
[----:B-----5:R-:W-:Y:S01]  /*9430*/  LOP3.LUT R32, R32, 0xff, RZ, 0xc0, !PT ;  /* 0x000000ff20207812 */ /* 0x020fe200078ec0ff */
[----:B------:R-:W-:Y:S01]  /*9440*/  BSSY B1, `(.L_x_185) ;  /* 0x000000b000017945 */ /* 0x000fe20003800000 */
[----:B------:R-:W-:Y:S02]  /*9450*/  ISETP.LT.OR P3, PT, R42, 0x19, !P0 ;  /* 0x000000192a00780c */ /* 0x000fe40004761670 */
[----:B------:R-:W-:-:S05]  /*9460*/  F2FP.F16.E4M3.UNPACK_B R32, R32 ;  /* 0x00000020ff20723e */ /* 0x000fca00020006ff */
[----:B------:R-:W-:-:S05]  /*9470*/  HADD2.F32 R32, -RZ, R32.H0_H0 ;  /* 0x20000020ff207230 */ /* 0x000fca0000004100 */
[----:B------:R-:W-:-:S04]  /*9480*/  FMUL R32, R32, UR21 ;  /* 0x0000001520207c20 */ /* 0x000fc80008400000 */
[----:B------:R-:W-:Y:S01]  /*9490*/  FFMA R32, R23, UR20, R32 ;  /* 0x0000001417207c23 */ /* 0x000fe20008000020 */
[----:B------:R-:W-:-:S04]  /*94a0*/  PRMT R23, RZ, 0x7610, R23 ;  /* 0x00007610ff177816 */ /* 0x000fc80000000017 */
[----:B0-----:R-:W-:-:S05]  /*94b0*/  F2FP.SATFINITE.E4M3.F32.PACK_AB_MERGE_C R33, RZ, R32, RZ ;  /* 0x00000020ff21723e */ /* 0x001fca00048070ff */
[----:B------:R0:W-:Y:S01]  /*94c0*/  @!P2 STG.E.U8 desc[UR14][R30.64+0x11], R33 ;  /* 0x000011211e00a986 */ /* 0x0001e2000c10110e */
[----:B------:R-:W-:Y:S05]  /*94d0*/  @P3 BRA `(.L_x_186) ;  /* 0x0000000000043947 */ /* 0x000fea0003800000 */
[----:B------:R0:W5:Y:S02]  /*94e0*/  LDG.E.U8 R23, desc[UR14][R24.64+0x18] ;  /* 0x0000180e18177981 */ /* 0x000164000c1e1100 */
.L_x_186:
[----:B------:R-:W-:Y:S05]  /*94f0*/  BSYNC B1 ;  /* 0x0000000000017941 */ /* 0x000fea0003800000 */
.L_x_185:
        /* <DEDUP_REMOVED lines=8> */
[----:B------:R-:W-:-:S05]  /*9580*/  F2FP.SATFINITE.E4M3.F32.PACK_AB_MERGE_C R23, RZ, R23, RZ ;  /* 0x00000017ff17723e */ /* 0x000fca00048070ff */
[----:B------:R0:W-:Y:S01]  /*9590*/  @!P3 STG.E.U8 desc[UR14][R28.64+0x18], R23 ;  /* 0x000018171c00b986 */ /* 0x0001e2000c10110e */
[----:B------:R-:W-:Y:S05]  /*95a0*/  @P2 BRA `(.L_x_188) ;  /* 0x0000000000042947 */ /* 0x000fea0003800000 */
[----:B------:R0:W5:Y:S02]  /*95b0*/  LDG.E.U8 R22, desc[UR14][R24.64+0x19] ;  /* 0x0000190e18167981 */ /* 0x000164000c1e1100 */
.L_x_188:
[----:B------:R-:W-:Y:S05]  /*95c0*/  BSYNC B1 ;  /* 0x0000000000017941 */ /* 0x000fea0003800000 */
.L_x_187:
        /* <DEDUP_REMOVED lines=12> */
.L_x_190:
[----:B------:R-:W-:Y:S05]  /*9690*/  BSYNC B1 ;  /* 0x0000000000017941 */ /* 0x000fea0003800000 */
.L_x_189:
        /* <DEDUP_REMOVED lines=12> */
.L_x_192:
[----:B------:R-:W-:Y:S05]  /*9760*/  BSYNC B1 ;  /* 0x0000000000017941 */ /* 0x000fea0003800000 */
.L_x_191:
        /* <DEDUP_REMOVED lines=12> */
.L_x_194:
[----:B------:R-:W-:Y:S05]  /*9830*/  BSYNC B1 ;  /* 0x0000000000017941 */ /* 0x000fea0003800000 */
.L_x_193:
        /* <DEDUP_REMOVED lines=12> */
.L_x_196:
[----:B------:R-:W-:Y:S05]  /*9900*/  BSYNC B1 ;  /* 0x0000000000017941 */ /* 0x000fea0003800000 */
.L_x_195:
        /* <DEDUP_REMOVED lines=12> */
.L_x_198:
[----:B------:R-:W-:Y:S05]  /*99d0*/  BSYNC B1 ;  /* 0x0000000000017941 */ /* 0x000fea0003800000 */
.L_x_197:
        /* <DEDUP_REMOVED lines=12> */
.L_x_200:
[----:B------:R-:W-:Y:S05]  /*9aa0*/  BSYNC B1 ;  /* 0x0000000000017941 */ /* 0x000fea0003800000 */
.L_x_199:
        /* <DEDUP_REMOVED lines=12> */
.L_x_202:
[----:B------:R-:W-:Y:S05]  /*9b70*/  BSYNC B1 ;  /* 0x0000000000017941 */ /* 0x000fea0003800000 */
.L_x_201:
        /* <DEDUP_REMOVED lines=12> */
.L_x_204:
[----:B------:R-:W-:Y:S05]  /*9c40*/  BSYNC B1 ;  /* 0x0000000000017941 */ /* 0x000fea0003800000 */
.L_x_203:
        /* <DEDUP_REMOVED lines=12> */
.L_x_206:
[----:B------:R-:W-:Y:S05]  /*9d10*/  BSYNC B1 ;  /* 0x0000000000017941 */ /* 0x000fea0003800000 */
.L_x_205:
        /* <DEDUP_REMOVED lines=12> */
.L_x_208:
[----:B------:R-:W-:Y:S05]  /*9de0*/  BSYNC B1 ;  /* 0x0000000000017941 */ /* 0x000fea0003800000 */
.L_x_207:
        /* <DEDUP_REMOVED lines=12> */
.L_x_210:
[----:B------:R-:W-:Y:S05]  /*9eb0*/  BSYNC B1 ;  /* 0x0000000000017941 */ /* 0x000fea0003800000 */
.L_x_209:
        /* <DEDUP_REMOVED lines=12> */
.L_x_212:
[----:B------:R-:W-:Y:S05]  /*9f80*/  BSYNC B1 ;  /* 0x0000000000017941 */ /* 0x000fea0003800000 */
.L_x_211:
        /* <DEDUP_REMOVED lines=12> */
.L_x_214:
[----:B------:R-:W-:Y:S05]  /*a050*/  BSYNC B1 ;  /* 0x0000000000017941 */ /* 0x000fea0003800000 */
.L_x_213:
        /* <DEDUP_REMOVED lines=12> */
.L_x_216:
[----:B------:R-:W-:Y:S05]  /*a120*/  BSYNC B1 ;  /* 0x0000000000017941 */ /* 0x000fea0003800000 */
.L_x_215:
        /* <DEDUP_REMOVED lines=12> */
.L_x_218:
[----:B------:R-:W-:Y:S05]  /*a1f0*/  BSYNC B1 ;  /* 0x0000000000017941 */ /* 0x000fea0003800000 */
.L_x_217:
        /* <DEDUP_REMOVED lines=12> */
.L_x_220:
[----:B------:R-:W-:Y:S05]  /*a2c0*/  BSYNC B1 ;  /* 0x0000000000017941 */ /* 0x000fea0003800000 */
.L_x_219:
        /* <DEDUP_REMOVED lines=12> */
.L_x_222:
[----:B------:R-:W-:Y:S05]  /*a390*/  BSYNC B1 ;  /* 0x0000000000017941 */ /* 0x000fea0003800000 */
.L_x_221:
        /* <DEDUP_REMOVED lines=12> */
.L_x_224:
[----:B------:R-:W-:Y:S05]  /*a460*/  BSYNC B1 ;  /* 0x0000000000017941 */ /* 0x000fea0003800000 */
.L_x_223:
        /* <DEDUP_REMOVED lines=12> */
.L_x_226:
[----:B------:R-:W-:Y:S05]  /*a530*/  BSYNC B1 ;  /* 0x0000000000017941 */ /* 0x000fea0003800000 */
.L_x_225:
        /* <DEDUP_REMOVED lines=12> */
.L_x_228:
[----:B------:R-:W-:Y:S05]  /*a600*/  BSYNC B1 ;  /* 0x0000000000017941 */ /* 0x000fea0003800000 */
.L_x_227:
[----:B-----5:R-:W-:Y:S01]  /*a610*/  LOP3.LUT R2, R2, 0xff, RZ, 0xc0, !PT ;  /* 0x000000ff02027812 */ /* 0x020fe200078ec0ff */
[----:B------:R-:W-:Y:S01]  /*a620*/  BSSY B1, `(.L_x_229) ;  /* 0x000000b000017945 */ /* 0x000fe20003800000 */
[----:B------:R-:W-:Y:S02]  /*a630*/  ISETP.LT.OR P3, PT, R42, 0x41, !P1 ;  /* 0x000000412a00780c */ /* 0x000fe40004f61670 */
[----:B------:R-:W-:-:S05]  /*a640*/  F2FP.F16.E4M3.UNPACK_B R2, R2 ;  /* 0x00000002ff02723e */ /* 0x000fca00020006ff */
[----:B------:R-:W-:-:S05]  /*a650*/  HADD2.F32 R2, -RZ, R2.H0_H0 ;  /* 0x20000002ff027230 */ /* 0x000fca0000004100 */
[----:B0-----:R-:W-:-:S04]  /*a660*/  FMUL R3, R2, UR21 ;  /* 0x0000001502037c20 */ /* 0x001fc80008400000 */
[----:B------:R-:W-:Y:S01]  /*a670*/  FFMA R3, R0, UR20, R3 ;  /* 0x0000001400037c23 */ /* 0x000fe20008000003 */
[----:B------:R-:W-:-:S04]  /*a680*/  PRMT R0, RZ, 0x7610, R0 ;  /* 0x00007610ff007816 */ /* 0x000fc80000000000 */
[----:B------:R-:W-:-:S05]  /*a690*/  F2FP.SATFINITE.E4M3.F32.PACK_AB_MERGE_C R3, RZ, R3, RZ ;  /* 0x00000003ff03723e */ /* 0x000fca00048070ff */
[----:B------:R0:W-:Y:S01]  /*a6a0*/  @!P2 STG.E.U8 desc[UR14][R28.64+0x41], R3 ;  /* 0x000041031c00a986 */ /* 0x0001e2000c10110e */
[----:B------:R-:W-:Y:S05]  /*a6b0*/  @P3 BRA `(.L_x_230) ;  /* 0x0000000000043947 */ /* 0x000fea0003800000 */
[----:B------:R0:W5:Y:S02]  /*a6c0*/  LDG.E.U8 R0, desc[UR14][R26.64+0x40] ;  /* 0x0000400e1a007981 */ /* 0x000164000c1e1100 */
.L_x_230:
[----:B------:R-:W-:Y:S05]  /*a6d0*/  BSYNC B1 ;  /* 0x0000000000017941 */ /* 0x000fea0003800000 */
.L_x_229:
[----:B------:R-:W2:Y:S01]  /*a6e0*/  LDL.LU R2, [R1] ;  /* 0x0000000001027983 */ /* 0x000ea20000300800 */
[----:B-----5:R-:W-:Y:S01]  /*a6f0*/  LOP3.LUT R0, R0, 0xff, RZ, 0xc0, !PT ;  /* 0x000000ff00007812 */ /* 0x020fe200078ec0ff */
[----:B------:R-:W-:Y:S01]  /*a700*/  BSSY B1, `(.L_x_231) ;  /* 0x000000b000017945 */ /* 0x000fe20003800000 */
[----:B------:R-:W-:Y:S02]  /*a710*/  ISETP.LT.OR P2, PT, R42, 0x42, !P1 ;  /* 0x000000422a00780c */ /* 0x000fe40004f41670 */
[----:B------:R-:W-:-:S05]  /*a720*/  F2FP.F16.E4M3.UNPACK_B R0, R0 ;  /* 0x00000000ff00723e */ /* 0x000fca00020006ff */
[----:B------:R-:W-:-:S05]  /*a730*/  HADD2.F32 R0, -RZ, R0.H0_H0 ;  /* 0x20000000ff007230 */ /* 0x000fca0000004100 */
[----:B------:R-:W-:-:S04]  /*a740*/  FMUL R0, R0, UR21 ;  /* 0x0000001500007c20 */ /* 0x000fc80008400000 */
[----:B--2---:R-:W-:-:S05]  /*a750*/  FFMA R0, R2, UR20, R0 ;  /* 0x0000001402007c23 */ /* 0x004fca0008000000 */
[----:B0-----:R-:W-:Y:S02]  /*a760*/  F2FP.SATFINITE.E4M3.F32.PACK_AB_MERGE_C R3, RZ, R0, RZ ;  /* 0x00000000ff03723e */ /* 0x001fe400048070ff */
[----:B------:R-:W-:-:S03]  /*a770*/  PRMT R0, RZ, 0x7610, R0 ;  /* 0x00007610ff007816 */ /* 0x000fc60000000000 */
[----:B------:R0:W-:Y:S01]  /*a780*/  @!P3 STG.E.U8 desc[UR14][R30.64+0x40], R3 ;  /* 0x000040031e00b986 */ /* 0x0001e2000c10110e */
[----:B------:R-:W-:Y:S05]  /*a790*/  @P2 BRA `(.L_x_232) ;  /* 0x0000000000042947 */ /* 0x000fea0003800000 */
[----:B------:R2:W5:Y:S02]  /*a7a0*/  LDG.E.U8 R0, desc[UR14][R26.64+0x41] ;  /* 0x0000410e1a007981 */ /* 0x000564000c1e1100 */
.L_x_232:
[----:B------:R-:W-:Y:S05]  /*a7b0*/  BSYNC B1 ;  /* 0x0000000000017941 */ /* 0x000fea0003800000 */
.L_x_231:
[----:B------:R-:W3:Y:S01]  /*a7c0*/  LDL.LU R2, [R1+0x4] ;  /* 0x0000040001027983 */ /* 0x000ee20000300800 */
[----:B-----5:R-:W-:Y:S01]  /*a7d0*/  LOP3.LUT R0, R0, 0xff, RZ, 0xc0, !PT ;  /* 0x000000ff00007812 */ /* 0x020fe200078ec0ff */
[----:B------:R-:W-:Y:S01]  /*a7e0*/  BSSY B1, `(.L_x_233) ;  /* 0x000000b000017945 */ /* 0x000fe20003800000 */
[----:B------:R-:W-:Y:S02]  /*a7f0*/  ISETP.LT.OR P3, PT, R42, 0x49, !P0 ;  /* 0x000000492a00780c */ /* 0x000fe40004761670 */
[----:B------:R-:W-:-:S05]  /*a800*/  F2FP.F16.E4M3.UNPACK_B R0, R0 ;  /* 0x00000000ff00723e */ /* 0x000fca00020006ff */
[----:B------:R-:W-:-:S05]  /*a810*/  HADD2.F32 R0, -RZ, R0.H0_H0 ;  /* 0x20000000ff007230 */ /* 0x000fca0000004100 */
[----:B------:R-:W-:-:S04]  /*a820*/  FMUL R0, R0, UR21 ;  /* 0x0000001500007c20 */ /* 0x000fc80008400000 */
[----:B---3--:R-:W-:-:S05]  /*a830*/  FFMA R0, R2, UR20, R0 ;  /* 0x0000001402007c23 */ /* 0x008fca0008000000 */
[----:B0-----:R-:W-:Y:S02]  /*a840*/  F2FP.SATFINITE.E4M3.F32.PACK_AB_MERGE_C R3, RZ, R0, RZ ;  /* 0x00000000ff03723e */ /* 0x001fe400048070ff */
[----:B------:R-:W-:-:S03]  /*a850*/  PRMT R0, RZ, 0x7610, R0 ;  /* 0x00007610ff007816 */ /* 0x000fc60000000000 */
[----:B------:R0:W-:Y:S01]  /*a860*/  @!P2 STG.E.U8 desc[UR14][R30.64+0x41], R3 ;  /* 0x000041031e00a986 */ /* 0x0001e2000c10110e */
[----:B------:R-:W-:Y:S05]  /*a870*/  @P3 BRA `(.L_x_234) ;  /* 0x0000000000043947 */ /* 0x000fea0003800000 */
[----:B------:R3:W5:Y:S02]  /*a880*/  LDG.E.U8 R0, desc[UR14][R24.64+0x48] ;  /* 0x0000480e18007981 */ /* 0x000764000c1e1100 */
.L_x_234:
[----:B------:R-:W-:Y:S05]  /*a890*/  BSYNC B1 ;  /* 0x0000000000017941 */ /* 0x000fea0003800000 */
.L_x_233:
[----:B------:R-:W2:Y:S01]  /*a8a0*/  LDL.LU R2, [R1+0x8] ;  /* 0x0000080001027983 */ /* 0x000ea20000300800 */
        /* <DEDUP_REMOVED lines=12> */
.L_x_236:
[----:B------:R-:W-:Y:S05]  /*a970*/  BSYNC B1 ;  /* 0x0000000000017941 */ /* 0x000fea0003800000 */
.L_x_235:
        /* <DEDUP_REMOVED lines=13> */
.L_x_238:
[----:B------:R-:W-:Y:S05]  /*aa50*/  BSYNC B1 ;  /* 0x0000000000017941 */ /* 0x000fea0003800000 */
.L_x_237:
        /* <DEDUP_REMOVED lines=13> */
.L_x_240:
[----:B------:R-:W-:Y:S05]  /*ab30*/  BSYNC B1 ;  /* 0x0000000000017941 */ /* 0x000fea0003800000 */
.L_x_239:
        /* <DEDUP_REMOVED lines=13> */
.L_x_242:
[----:B------:R-:W-:Y:S05]  /*ac10*/  BSYNC B1 ;  /* 0x0000000000017941 */ /* 0x000fea0003800000 */
.L_x_241:
        /* <DEDUP_REMOVED lines=13> */
.L_x_244:
[----:B------:R-:W-:Y:S05]  /*acf0*/  BSYNC B1 ;  /* 0x0000000000017941 */ /* 0x000fea0003800000 */
.L_x_243:
        /* <DEDUP_REMOVED lines=13> */
.L_x_246:
[----:B------:R-:W-:Y:S05]  /*add0*/  BSYNC B1 ;  /* 0x0000000000017941 */ /* 0x000fea0003800000 */
.L_x_245:
        /* <DEDUP_REMOVED lines=13> */
.L_x_248:
[----:B------:R-:W-:Y:S05]  /*aeb0*/  BSYNC B1 ;  /* 0x0000000000017941 */ /* 0x000fea0003800000 */
.L_x_247:
        /* <DEDUP_REMOVED lines=13> */
.L_x_250:
[----:B------:R-:W-:Y:S05]  /*af90*/  BSYNC B1 ;  /* 0x0000000000017941 */ /* 0x000fea0003800000 */
.L_x_249:
        /* <DEDUP_REMOVED lines=13> */
.L_x_252:
[----:B------:R-:W-:Y:S05]  /*b070*/  BSYNC B1 ;  /* 0x0000000000017941 */ /* 0x000fea0003800000 */
.L_x_251:
        /* <DEDUP_REMOVED lines=13> */
.L_x_254:
[----:B------:R-:W-:Y:S05]  /*b150*/  BSYNC B1 ;  /* 0x0000000000017941 */ /* 0x000fea0003800000 */
.L_x_253:
        /* <DEDUP_REMOVED lines=13> */
.L_x_256:
[----:B------:R-:W-:Y:S05]  /*b230*/  BSYNC B1 ;  /* 0x0000000000017941 */ /* 0x000fea0003800000 */
.L_x_255:
        /* <DEDUP_REMOVED lines=13> */
.L_x_258:
[----:B------:R-:W-:Y:S05]  /*b310*/  BSYNC B1 ;  /* 0x0000000000017941 */ /* 0x000fea0003800000 */
.L_x_257:
        /* <DEDUP_REMOVED lines=13> */
.L_x_260:
[----:B------:R-:W-:Y:S05]  /*b3f0*/  BSYNC B1 ;  /* 0x0000000000017941 */ /* 0x000fea0003800000 */
.L_x_259:
        /* <DEDUP_REMOVED lines=13> */
.L_x_262:
[----:B------:R-:W-:Y:S05]  /*b4d0*/  BSYNC B1 ;  /* 0x0000000000017941 */ /* 0x000fea0003800000 */
.L_x_261:
        /* <DEDUP_REMOVED lines=13> */
.L_x_264:
[----:B------:R-:W-:Y:S05]  /*b5b0*/  BSYNC B1 ;  /* 0x0000000000017941 */ /* 0x000fea0003800000 */
.L_x_263:
        /* <DEDUP_REMOVED lines=13> */
.L_x_266:
[----:B------:R-:W-:Y:S05]  /*b690*/  BSYNC B1 ;  /* 0x0000000000017941 */ /* 0x000fea0003800000 */
.L_x_265:
        /* <DEDUP_REMOVED lines=13> */
.L_x_268:
[----:B------:R-:W-:Y:S05]  /*b770*/  BSYNC B1 ;  /* 0x0000000000017941 */ /* 0x000fea0003800000 */
.L_x_267:
        /* <DEDUP_REMOVED lines=13> */
.L_x_270:
[----:B------:R-:W-:Y:S05]  /*b850*/  BSYNC B1 ;  /* 0x0000000000017941 */ /* 0x000fea0003800000 */
.L_x_269:
        /* <DEDUP_REMOVED lines=13> */
.L_x_272:
[----:B------:R-:W-:Y:S05]  /*b930*/  BSYNC B1 ;  /* 0x0000000000017941 */ /* 0x000fea0003800000 */
.L_x_271:
        /* <DEDUP_REMOVED lines=13> */
.L_x_274:
[----:B------:R-:W-:Y:S05]  /*ba10*/  BSYNC B1 ;  /* 0x0000000000017941 */ /* 0x000fea0003800000 */
.L_x_273:
        /* <DEDUP_REMOVED lines=13> */
.L_x_276:
[----:B------:R-:W-:Y:S05]  /*baf0*/  BSYNC B1 ;  /* 0x0000000000017941 */ /* 0x000fea0003800000 */
.L_x_275:
        /* <DEDUP_REMOVED lines=13> */
.L_x_278:
[----:B------:R-:W-:Y:S05]  /*bbd0*/  BSYNC B1 ;  /* 0x0000000000017941 */ /* 0x000fea0003800000 */
.L_x_277:
        /* <DEDUP_REMOVED lines=13> */
.L_x_280:
[----:B------:R-:W-:Y:S05]  /*bcb0*/  BSYNC B1 ;  /* 0x0000000000017941 */ /* 0x000fea0003800000 */
.L_x_279:
        /* <DEDUP_REMOVED lines=13> */
.L_x_282:
[----:B------:R-:W-:Y:S05]  /*bd90*/  BSYNC B1 ;  /* 0x0000000000017941 */ /* 0x000fea0003800000 */
.L_x_281:
        /* <DEDUP_REMOVED lines=13> */
.L_x_284:
[----:B------:R-:W-:Y:S05]  /*be70*/  BSYNC B1 ;  /* 0x0000000000017941 */ /* 0x000fea0003800000 */
.L_x_283:
        /* <DEDUP_REMOVED lines=13> */
.L_x_286:
[----:B------:R-:W-:Y:S05]  /*bf50*/  BSYNC B1 ;  /* 0x0000000000017941 */ /* 0x000fea0003800000 */
.L_x_285:
        /* <DEDUP_REMOVED lines=13> */
.L_x_288:
[----:B------:R-:W-:Y:S05]  /*c030*/  BSYNC B1 ;  /* 0x0000000000017941 */ /* 0x000fea0003800000 */
.L_x_287:
[----:B------:R-:W-:Y:S05]  /*c040*/  @P1 BRA `(.L_x_289) ;  /* 0x0000002000ac1947 */ /* 0x000fea0003800000 */
[----:B------:R-:W2:Y:S01]  /*c050*/  LDL.LU R2, [R1+0x74] ;  /* 0x0000740001027983 */ /* 0x000ea20000300800 */
[----:B-----5:R-:W-:-:S04]  /*c060*/  LOP3.LUT R0, R0, 0xff, RZ, 0xc0, !PT ;  /* 0x000000ff00007812 */ /* 0x020fc800078ec0ff */
[----:B------:R-:W-:-:S05]  /*c070*/  F2FP.F16.E4M3.UNPACK_B R0, R0 ;  /* 0x00000000ff00723e */ /* 0x000fca00020006ff */
[----:B------:R-:W-:-:S05]  /*c080*/  HADD2.F32 R0, -RZ, R0.H0_H0 ;  /* 0x20000000ff007230 */ /* 0x000fca0000004100 */
[----:B------:R-:W-:-:S04]  /*c090*/  FMUL R0, R0, UR21 ;  /* 0x0000001500007c20 */ /* 0x000fc80008400000 */
[----:B--2---:R-:W-:-:S05]  /*c0a0*/  FFMA R0, R2, UR20, R0 ;  /* 0x0000001402007c23 */ /* 0x004fca0008000000 */
[----:B0-----:R-:W-:-:S05]  /*c0b0*/  F2FP.SATFINITE.E4M3.F32.PACK_AB_MERGE_C R3, RZ, R0, RZ ;  /* 0x00000000ff03723e */ /* 0x001fca00048070ff */
[----:B------:R0:W-:Y:S01]  /*c0c0*/  STG.E.U8 desc[UR14][R30.64+0x79], R3 ;  /* 0x000079031e007986 */ /* 0x0001e2000c10110e */
[----:B------:R-:W-:Y:S05]  /*c0d0*/  BRA `(.L_x_289) ;  /* 0x0000002000887947 */ /* 0x000fea0003800000 */
.L_x_32:
[C---:B------:R-:W-:Y:S01]  /*c0e0*/  ISETP.GE.AND P3, PT, R41.reuse, 0x1, PT ;  /* 0x000000012900780c */ /* 0x040fe20003f66270 */
[----:B------:R-:W2:Y:S01]  /*c0f0*/  LDL.LU R227, [R1+0x10] ;  /* 0x0000100001e37983 */ /* 0x000ea20000300800 */
[----:B------:R-:W-:Y:S01]  /*c100*/  ISETP.GE.AND P2, PT, R41, 0x9, PT ;  /* 0x000000092900780c */ /* 0x000fe20003f46270 */
[----:B------:R-:W-:Y:S01]  /*c110*/  FMUL R225, R225, UR20 ;  /* 0x00000014e1e17c20 */ /* 0x000fe20008400000 */
[----:B------:R-:W-:Y:S01]  /*c120*/  ISETP.LT.OR P0, PT, R42, 0x1, !P3 ;  /* 0x000000012a00780c */ /* 0x000fe20005f01670 */
[----:B------:R-:W-:Y:S01]  /*c130*/  FMUL R226, R226, UR20 ;  /* 0x00000014e2e27c20 */ /* 0x000fe20008400000 */
[C---:B------:R-:W-:Y:S01]  /*c140*/  ISETP.LT.OR P1, PT, R42.reuse, 0x2, !P3 ;  /* 0x000000022a00780c */ /* 0x040fe20005f21670 */
[----:B------:R-:W-:Y:S01]  /*c150*/  FMUL R223, R223, UR20 ;  /* 0x00000014dfdf7c20 */ /* 0x000fe20008400000 */
[----:B------:R-:W-:Y:S01]  /*c160*/  ISETP.LT.OR P6, PT, R42, 0x2, !P2 ;  /* 0x000000022a00780c */ /* 0x000fe200057c1670 */
[----:B------:R-:W-:Y:S01]  /*c170*/  FMUL R224, R224, UR20 ;  /* 0x00000014e0e07c20 */ /* 0x000fe20008400000 */
[----:B------:R-:W-:-:S02]  /*c180*/  F2FP.SATFINITE.E4M3.F32.PACK_AB_MERGE_C R33, RZ, R226, RZ ;  /* 0x000000e2ff21723e */ /* 0x000fc400048070ff */
[----:B------:R-:W-:Y:S01]  /*c190*/  F2FP.SATFINITE.E4M3.F32.PACK_AB_MERGE_C R225, RZ, R225, RZ ;  /* 0x000000e1ffe1723e */ /* 0x000fe200048070ff */
[----:B------:R-:W-:Y:S01]  /*c1a0*/  FMUL R222, R222, UR20 ;  /* 0x00000014dede7c20 */ /* 0x000fe20008400000 */
[C---:B------:R-:W-:Y:S01]  /*c1b0*/  ISETP.LT.OR P5, PT, R42.reuse, 0x1, !P2 ;  /* 0x000000012a00780c */ /* 0x040fe200057a1670 */
[----:B------:R-:W-:Y:S01]  /*c1c0*/  FMUL R221, R221, UR20 ;  /* 0x00000014dddd7c20 */ /* 0x000fe20008400000 */
[----:B------:R-:W-:Y:S01]  /*c1d0*/  F2FP.SATFINITE.E4M3.F32.PACK_AB_MERGE_C R223, RZ, R223, RZ ;  /* 0x000000dfffdf723e */ /* 0x000fe200048070ff */
[----:B------:R0:W-:Y:S01]  /*c1e0*/  @!P0 STG.E.U8 desc[UR14][R24.64], R33 ;  /* 0x0000002118008986 */ /* 0x0001e2000c10110e */
[----:B------:R-:W-:-:S03]  /*c1f0*/  ISETP.LT.OR P0, PT, R42, 0x9, !P3 ;  /* 0x000000092a00780c */ /* 0x000fc60005f01670 */
[----:B------:R-:W-:Y:S01]  /*c200*/  @!P1 STG.E.U8 desc[UR14][R24.64+0x1], R225 ;  /* 0x000001e118009986 */ /* 0x000fe2000c10110e */
[----:B------:R-:W-:-:S03]  /*c210*/  ISETP.LT.OR P1, PT, R42, 0xa, !P3 ;  /* 0x0000000a2a00780c */ /* 0x000fc60005f21670 */
[----:B------:R-:W-:Y:S01]  /*c220*/  @!P6 STG.E.U8 desc[UR14][R26.64+0x1], R223 ;  /* 0x000001df1a00e986 */ /* 0x000fe2000c10110e */
[----:B------:R-:W-:Y:S01]  /*c230*/  ISETP.LT.OR P6, PT, R42, 0xa, !P2 ;  /* 0x0000000a2a00780c */ /* 0x000fe200057c1670 */
[----:B------:R-:W-:Y:S01]  /*c240*/  FMUL R219, R219, UR20 ;  /* 0x00000014dbdb7c20 */ /* 0x000fe20008400000 */
[----:B------:R-:W-:Y:S01]  /*c250*/  F2FP.SATFINITE.E4M3.F32.PACK_AB_MERGE_C R35, RZ, R224, RZ ;  /* 0x000000e0ff23723e */ /* 0x000fe200048070ff */
[----:B------:R-:W-:Y:S01]  /*c260*/  FMUL R220, R220, UR20 ;  /* 0x00000014dcdc7c20 */ /* 0x000fe20008400000 */
[----:B0-----:R-:W-:Y:S01]  /*c270*/  F2FP.SATFINITE.E4M3.F32.PACK_AB_MERGE_C R33, RZ, R222, RZ ;  /* 0x000000deff21723e */ /* 0x001fe200048070ff */
[----:B------:R-:W-:Y:S01]  /*c280*/  FMUL R218, R218, UR20 ;  /* 0x00000014dada7c20 */ /* 0x000fe20008400000 */
[----:B------:R-:W-:Y:S01]  /*c290*/  F2FP.SATFINITE.E4M3.F32.PACK_AB_MERGE_C R221, RZ, R221, RZ ;  /* 0x000000ddffdd723e */ /* 0x000fe200048070ff */
[----:B------:R0:W-:Y:S01]  /*c2a0*/  @!P5 STG.E.U8 desc[UR14][R26.64], R35 ;  /* 0x000000231a00d986 */ /* 0x0001e2000c10110e */
[C---:B------:R-:W-:Y:S02]  /*c2b0*/  ISETP.LT.OR P5, PT, R42.reuse, 0x9, !P2 ;  /* 0x000000092a00780c */ /* 0x040fe400057a1670 */
[----:B------:R-:W-:Y:S01]  /*c2c0*/  F2FP.SATFINITE.E4M3.F32.PACK_AB_MERGE_C R219, RZ, R219, RZ ;  /* 0x000000dbffdb723e */ /* 0x000fe200048070ff */
[----:B------:R3:W-:Y:S01]  /*c2d0*/  @!P0 STG.E.U8 desc[UR14][R24.64+0x8], R33 ;  /* 0x0000082118008986 */ /* 0x0007e2000c10110e */
[----:B------:R-:W-:-:S03]  /*c2e0*/  ISETP.LT.OR P0, PT, R42, 0x11, !P3 ;  /* 0x000000112a00780c */ /* 0x000fc60005f01670 */
[----:B------:R-:W-:Y:S01]  /*c2f0*/  @!P1 STG.E.U8 desc[UR14][R24.64+0x9], R221 ;  /* 0x000009dd18009986 */ /* 0x000fe2000c10110e */
[----:B------:R-:W-:-:S03]  /*c300*/  ISETP.LT.OR P1, PT, R42, 0x12, !P3 ;  /* 0x000000122a00780c */ /* 0x000fc60005f21670 */
[----:B------:R-:W-:Y:S01]  /*c310*/  @!P6 STG.E.U8 desc[UR14][R26.64+0x9], R219 ;  /* 0x000009db1a00e986 */ /* 0x000fe2000c10110e */
[C---:B------:R-:W-:Y:S01]  /*c320*/  ISETP.LT.OR P6, PT, R42.reuse, 0x12, !P2 ;  /* 0x000000122a00780c */ /* 0x040fe200057c1670 */
[----:B------:R-:W-:Y:S01]  /*c330*/  FMUL R217, R217, UR20 ;  /* 0x00000014d9d97c20 */ /* 0x000fe20008400000 */
[----:B0-----:R-:W-:Y:S01]  /*c340*/  F2FP.SATFINITE.E4M3.F32.PACK_AB_MERGE_C R35, RZ, R220, RZ ;  /* 0x000000dcff23723e */ /* 0x001fe200048070ff */
[----:B------:R-:W-:Y:S01]  /*c350*/  FMUL R215, R215, UR20 ;  /* 0x00000014d7d77c20 */ /* 0x000fe20008400000 */
[----:B------:R-:W4:Y:S01]  /*c360*/  LDL.LU R226, [R1+0xc] ;  /* 0x00000c0001e27983 */ /* 0x000f220000300800 */
[----:B---3--:R-:W-:Y:S02]  /*c370*/  F2FP.SATFINITE.E4M3.F32.PACK_AB_MERGE_C R33, RZ, R218, RZ ;  /* 0x000000daff21723e */ /* 0x008fe400048070ff */
[----:B------:R-:W-:Y:S01]  /*c380*/  F2FP.SATFINITE.E4M3.F32.PACK_AB_MERGE_C R217, RZ, R217, RZ ;  /* 0x000000d9ffd9723e */ /* 0x000fe200048070ff */
[----:B------:R0:W-:Y:S01]  /*c390*/  @!P5 STG.E.U8 desc[UR14][R26.64+0x8], R35 ;  /* 0x000008231a00d986 */ /* 0x0001e2000c10110e */
[----:B------:R-:W-:-:S02]  /*c3a0*/  ISETP.LT.OR P5, PT, R42, 0x11, !P2 ;  /* 0x000000112a00780c */ /* 0x000fc400057a1670 */
[----:B------:R-:W-:Y:S01]  /*c3b0*/  F2FP.SATFINITE.E4M3.F32.PACK_AB_MERGE_C R215, RZ, R215, RZ ;  /* 0x000000d7ffd7723e */ /* 0x000fe200048070ff */
[----:B------:R-:W3:Y:S01]  /*c3c0*/  LDL.LU R224, [R1+0x8] ;  /* 0x0000080001e07983 */ /* 0x000ee20000300800 */
[----:B------:R-:W-:-:S03]  /*c3d0*/  FMUL R216, R216, UR20 ;  /* 0x00000014d8d87c20 */ /* 0x000fc60008400000 */
[----:B------:R-:W4:Y:S04]  /*c3e0*/  LDL.LU R225, [R1+0x4] ;  /* 0x0000040001e17983 */ /* 0x000f280000300800 */
[----:B------:R-:W3:Y:S01]  /*c3f0*/  LDL.LU R223, [R1] ;  /* 0x0000000001df7983 */ /* 0x000ee20000300800 */
[----:B0-----:R-:W-:Y:S01]  /*c400*/  F2FP.SATFINITE.E4M3.F32.PACK_AB_MERGE_C R35, RZ, R216, RZ ;  /* 0x000000d8ff23723e */ /* 0x001fe200048070ff */
[----:B------:R-:W-:Y:S01]  /*c410*/  FMUL R214, R214, UR20 ;  /* 0x00000014d6d67c20 */ /* 0x000fe20008400000 */
[----:B------:R-:W-:Y:S01]  /*c420*/  FMUL R213, R213, UR20 ;  /* 0x00000014d5d57c20 */ /* 0x000fe20008400000 */
[----:B------:R0:W-:Y:S01]  /*c430*/  @!P0 STG.E.U8 desc[UR14][R24.64+0x10], R33 ;  /* 0x0000102118008986 */ /* 0x0001e2000c10110e */
[----:B------:R-:W-:Y:S01]  /*c440*/  ISETP.LT.OR P0, PT, R42, 0x19, !P3 ;  /* 0x000000192a00780c */ /* 0x000fe20005f01670 */
[----:B------:R-:W-:Y:S01]  /*c450*/  FMUL R211, R211, UR20 ;  /* 0x00000014d3d37c20 */ /* 0x000fe20008400000 */
[----:B------:R-:W-:Y:S01]  /*c460*/  FMUL R212, R212, UR20 ;  /* 0x00000014d4d47c20 */ /* 0x000fe20008400000 */
[----:B------:R-:W-:Y:S01]  /*c470*/  @!P1 STG.E.U8 desc[UR14][R24.64+0x11], R217 ;  /* 0x000011d918009986 */ /* 0x000fe2000c10110e */
[----:B------:R-:W-:Y:S01]  /*c480*/  ISETP.LT.OR P1, PT, R42, 0x1a, !P3 ;  /* 0x0000001a2a00780c */ /* 0x000fe20005f21670 */
[----:B------:R-:W-:Y:S01]  /*c490*/  FMUL R210, R210, UR20 ;  /* 0x00000014d2d27c20 */ /* 0x000fe20008400000 */
[----:B------:R-:W-:Y:S01]  /*c4a0*/  F2FP.SATFINITE.E4M3.F32.PACK_AB_MERGE_C R213, RZ, R213, RZ ;  /* 0x000000d5ffd5723e */ /* 0x000fe200048070ff */
[----:B------:R-:W-:Y:S01]  /*c4b0*/  @!P6 STG.E.U8 desc[UR14][R26.64+0x11], R215 ;  /* 0x000011d71a00e986 */ /* 0x000fe2000c10110e */
[C---:B------:R-:W-:Y:S01]  /*c4c0*/  ISETP.LT.OR P6, PT, R42.reuse, 0x1a, !P2 ;  /* 0x0000001a2a00780c */ /* 0x040fe200057c1670 */
[----:B------:R-:W-:Y:S01]  /*c4d0*/  FMUL R209, R209, UR20 ;  /* 0x00000014d1d17c20 */ /* 0x000fe20008400000 */
[----:B------:R-:W-:Y:S01]  /*c4e0*/  F2FP.SATFINITE.E4M3.F32.PACK_AB_MERGE_C R211, RZ, R211, RZ ;  /* 0x000000d3ffd3723e */ /* 0x000fe200048070ff */
[----:B------:R1:W-:Y:S01]  /*c4f0*/  @!P5 STG.E.U8 desc[UR14][R26.64+0x10], R35 ;  /* 0x000010231a00d986 */ /* 0x0003e2000c10110e */
[----:B0-----:R-:W-:Y:S01]  /*c500*/  F2FP.SATFINITE.E4M3.F32.PACK_AB_MERGE_C R33, RZ, R214, RZ ;  /* 0x000000d6ff21723e */ /* 0x001fe200048070ff */
[----:B------:R-:W-:Y:S01]  /*c510*/  FMUL R207, R207, UR20 ;  /* 0x00000014cfcf7c20 */ /* 0x000fe20008400000 */
[----:B------:R-:W-:Y:S01]  /*c520*/  ISETP.LT.OR P5, PT, R42, 0x19, !P2 ;  /* 0x000000192a00780c */ /* 0x000fe200057a1670 */
[----:B------:R-:W-:Y:S01]  /*c530*/  FMUL R208, R208, UR20 ;  /* 0x00000014d0d07c20 */ /* 0x000fe20008400000 */
[----:B------:R-:W-:Y:S01]  /*c540*/  F2FP.SATFINITE.E4M3.F32.PACK_AB_MERGE_C R209, RZ, R209, RZ ;  /* 0x000000d1ffd1723e */ /* 0x000fe200048070ff */
[----:B------:R0:W-:Y:S01]  /*c550*/  @!P0 STG.E.U8 desc[UR14][R24.64+0x18], R33 ;  /* 0x0000182118008986 */ /* 0x0001e2000c10110e */
[----:B------:R-:W-:Y:S01]  /*c560*/  ISETP.LT.OR P0, PT, R42, 0x21, !P3 ;  /* 0x000000212a00780c */ /* 0x000fe20005f01670 */
[----:B------:R-:W-:Y:S01]  /*c570*/  FMUL R206, R206, UR20 ;  /* 0x00000014cece7c20 */ /* 0x000fe20008400000 */
[----:B------:R-:W-:Y:S01]  /*c580*/  F2FP.SATFINITE.E4M3.F32.PACK_AB_MERGE_C R207, RZ, R207, RZ ;  /* 0x000000cfffcf723e */ /* 0x000fe200048070ff */
[----:B------:R-:W-:Y:S01]  /*c590*/  @!P1 STG.E.U8 desc[UR14][R24.64+0x19], R213 ;  /* 0x000019d518009986 */ /* 0x000fe2000c10110e */
[C---:B------:R-:W-:Y:S01]  /*c5a0*/  ISETP.LT.OR P1, PT, R42.reuse, 0x22, !P3 ;  /* 0x000000222a00780c */ /* 0x040fe20005f21670 */
[----:B------:R-:W-:Y:S01]  /*c5b0*/  FMUL R205, R205, UR20 ;  /* 0x00000014cdcd7c20 */ /* 0x000fe20008400000 */
[----:B-1----:R-:W-:Y:S01]  /*c5c0*/  F2FP.SATFINITE.E4M3.F32.PACK_AB_MERGE_C R35, RZ, R212, RZ ;  /* 0x000000d4ff23723e */ /* 0x002fe200048070ff */
[----:B------:R-:W-:Y:S01]  /*c5d0*/  @!P6 STG.E.U8 desc[UR14][R26.64+0x19], R211 ;  /* 0x000019d31a00e986 */ /* 0x000fe2000c10110e */
[----:B------:R-:W-:Y:S01]  /*c5e0*/  ISETP.LT.OR P6, PT, R42, 0x22, !P2 ;  /* 0x000000222a00780c */ /* 0x000fe200057c1670 */
        /* <DEDUP_REMOVED lines=9> */
[C---:B------:R-:W-:Y:S01]  /*c680*/  ISETP.LT.OR P0, PT, R42.reuse, 0x29, !P3 ;  /* 0x000000292a00780c */ /* 0x040fe20005f01670 */
[----:B------:R-:W-:Y:S01]  /*c690*/  FMUL R201, R201, UR20 ;  /* 0x00000014c9c97c20 */ /* 0x000fe20008400000 */
[----:B------:R-:W-:Y:S01]  /*c6a0*/  FMUL R199, R199, UR20 ;  /* 0x00000014c7c77c20 */ /* 0x000fe20008400000 */
[----:B------:R-:W-:Y:S01]  /*c6b0*/  @!P1 STG.E.U8 desc[UR14][R24.64+0x21], R209 ;  /* 0x000021d118009986 */ /* 0x000fe2000c10110e */
[----:B------:R-:W-:Y:S01]  /*c6c0*/  ISETP.LT.OR P1, PT, R42, 0x2a, !P3 ;  /* 0x0000002a2a00780c */ /* 0x000fe20005f21670 */
        /* <DEDUP_REMOVED lines=9> */
[C---:B------:R-:W-:Y:S01]  /*c760*/  ISETP.LT.OR P5, PT, R42.reuse, 0x29, !P2 ;  /* 0x000000292a00780c */ /* 0x040fe200057a1670 */
[----:B------:R-:W-:Y:S01]  /*c770*/  FMUL R195, R195, UR20 ;  /* 0x00000014c3c37c20 */ /* 0x000fe20008400000 */
[----:B------:R-:W-:Y:S01]  /*c780*/  F2FP.SATFINITE.E4M3.F32.PACK_AB_MERGE_C R199, RZ, R199, RZ ;  /* 0x000000c7ffc7723e */ /* 0x000fe200048070ff */
[----:B------:R0:W-:Y:S01]  /*c790*/  @!P0 STG.E.U8 desc[UR14][R24.64+0x28], R33 ;  /* 0x0000282118008986 */ /* 0x0001e2000c10110e */
[----:B------:R-:W-:Y:S01]  /*c7a0*/  ISETP.LT.OR P0, PT, R42, 0x31, !P3 ;  /* 0x000000312a00780c */ /* 0x000fe20005f01670 */
[----:B------:R-:W-:Y:S01]  /*c7b0*/  FMUL R196, R196, UR20 ;  /* 0x00000014c4c47c20 */ /* 0x000fe20008400000 */
[----:B------:R-:W-:Y:S01]  /*c7c0*/  F2FP.SATFINITE.E4M3.F32.PACK_AB_MERGE_C R197, RZ, R197, RZ ;  /* 0x000000c5ffc5723e */ /* 0x000fe200048070ff */
[----:B------:R-:W-:Y:S01]  /*c7d0*/  @!P1 STG.E.U8 desc[UR14][R24.64+0x29], R205 ;  /* 0x000029cd18009986 */ /* 0x000fe2000c10110e */
[----:B------:R-:W-:Y:S01]  /*c7e0*/  ISETP.LT.OR P1, PT, R42, 0x32, !P3 ;  /* 0x000000322a00780c */ /* 0x000fe20005f21670 */
[----:B------:R-:W-:Y:S01]  /*c7f0*/  FMUL R194, R194, UR20 ;  /* 0x00000014c2c27c20 */ /* 0x000fe20008400000 */
[----:B-1----:R-:W-:Y:S01]  /*c800*/  F2FP.SATFINITE.E4M3.F32.PACK_AB_MERGE_C R35, RZ, R204, RZ ;  /* 0x000000ccff23723e */ /* 0x002fe200048070ff */
        /* <DEDUP_REMOVED lines=85> */
[----:B------:R-:W-:Y:S01]  /*cd60*/  F2FP.SATFINITE.E4M3.F32.PACK_AB_MERGE_C R171, RZ, R171, RZ ;  /* 0x000000abffab723e */ /* 0x000fe200048070ff */
        /* <DEDUP_REMOVED lines=27> */
[----:B------:R-:W-:Y:S01]  /*cf20*/  ISETP.LT.OR P5, PT, R42, 0x61, !P3 ;  /* 0x000000612a00780c */ /* 0x000fe20005fa1670 */
[----:B------:R-:W-:Y:S01]  /*cf30*/  FMUL R161, R161, UR20 ;  /* 0x00000014a1a17c20 */ /* 0x000fe20008400000 */
[----:B0-----:R-:W-:Y:S01]  /*cf40*/  F2FP.SATFINITE.E4M3.F32.PACK_AB_MERGE_C R33, RZ, R178, RZ ;  /* 0x000000b2ff21723e */ /* 0x001fe200048070ff */
[----:B------:R-:W-:Y:S01]  /*cf50*/  FMUL R160, R160, UR20 ;  /* 0x00000014a0a07c20 */ /* 0x000fe20008400000 */
[----:B------:R-:W-:Y:S01]  /*cf60*/  FMUL R159, R159, UR20 ;  /* 0x000000149f9f7c20 */ /* 0x000fe20008400000 */
[----:B------:R-:W-:Y:S01]  /*cf70*/  FMUL R157, R157, UR20 ;  /* 0x000000149d9d7c20 */ /* 0x000fe20008400000 */
[----:B------:R-:W-:Y:S01]  /*cf80*/  F2FP.SATFINITE.E4M3.F32.PACK_AB_MERGE_C R161, RZ, R161, RZ ;  /* 0x000000a1ffa1723e */ /* 0x000fe200048070ff */
[----:B------:R-:W-:Y:S01]  /*cf90*/  FMUL R158, R158, UR20 ;  /* 0x000000149e9e7c20 */ /* 0x000fe20008400000 */
[----:B------:R-:W-:Y:S01]  /*cfa0*/  FMUL R156, R156, UR20 ;  /* 0x000000149c9c7c20 */ /* 0x000fe20008400000 */
[----:B------:R-:W-:Y:S01]  /*cfb0*/  @!P6 STG.E.U8 desc[UR14][R24.64+0x61], R177 ;  /* 0x000061b11800e986 */ /* 0x000fe2000c10110e */
[C---:B------:R-:W-:Y:S01]  /*cfc0*/  ISETP.LT.OR P6, PT, R42.reuse, 0x69, !P3 ;  /* 0x000000692a00780c */ /* 0x040fe20005fc1670 */
[----:B------:R-:W-:Y:S01]  /*cfd0*/  FMUL R155, R155, UR20 ;  /* 0x000000149b9b7c20 */ /* 0x000fe20008400000 */
[----:B-1----:R-:W-:Y:S01]  /*cfe0*/  F2FP.SATFINITE.E4M3.F32.PACK_AB_MERGE_C R35, RZ, R176, RZ ;  /* 0x000000b0ff23723e */ /* 0x002fe200048070ff */
[----:B------:R0:W-:Y:S01]  /*cff0*/  @!P5 STG.E.U8 desc[UR14][R24.64+0x60], R33 ;  /* 0x000060211800d986 */ /* 0x0001e2000c10110e */
        /* <DEDUP_REMOVED lines=10> */
[----:B------:R-:W-:Y:S01]  /*d0a0*/  F2FP.SATFINITE.E4M3.F32.PACK_AB_MERGE_C R155, RZ, R155, RZ ;  /* 0x0000009bff9b723e */ /* 0x000fe200048070ff */
[----:B------:R1:W-:Y:S01]  /*d0b0*/  @!P6 STG.E.U8 desc[UR14][R24.64+0x68], R37 ;  /* 0x000068251800e986 */ /* 0x0003e2000c10110e */
[C---:B------:R-:W-:Y:S01]  /*d0c0*/  ISETP.LT.OR P6, PT, R42.reuse, 0x71, !P3 ;  /* 0x000000712a00780c */ /* 0x040fe20005fc1670 */
[----:B------:R-:W-:Y:S01]  /*d0d0*/  FMUL R23, R23, UR20 ;  /* 0x0000001417177c20 */ /* 0x000fe20008400000 */
[----:B0-----:R-:W-:Y:S01]  /*d0e0*/  F2FP.SATFINITE.E4M3.F32.PACK_AB_MERGE_C R33, RZ, R172, RZ ;  /* 0x000000acff21723e */ /* 0x001fe200048070ff */
        /* <DEDUP_REMOVED lines=15> */
[C---:B------:R-:W-:Y:S01]  /*d1e0*/  ISETP.LT.OR P6, PT, R42.reuse, 0x79, !P3 ;  /* 0x000000792a00780c */ /* 0x040fe20005fc1670 */
[----:B------:R-:W-:Y:S01]  /*d1f0*/  FMUL R17, R17, UR20 ;  /* 0x0000001411117c20 */ /* 0x000fe20008400000 */
[----:B------:R-:W-:Y:S01]  /*d200*/  ISETP.LT.OR P3, PT, R42, 0x7a, !P3 ;  /* 0x0000007a2a00780c */ /* 0x000fe20005f61670 */
[----:B------:R-:W-:Y:S01]  /*d210*/  @!P0 STG.E.U8 desc[UR14][R24.64+0x71], R169 ;  /* 0x000071a918008986 */ /* 0x000fe2000c10110e */
[----:B0-----:R-:W-:Y:S01]  /*d220*/  F2FP.SATFINITE.E4M3.F32.PACK_AB_MERGE_C R33, RZ, R168, RZ ;  /* 0x000000a8ff21723e */ /* 0x001fe200048070ff */
[----:B------:R-:W-:Y:S01]  /*d230*/  FMUL R18, R18, UR20 ;  /* 0x0000001412127c20 */ /* 0x000fe20008400000 */
[C---:B------:R-:W-:Y:S01]  /*d240*/  ISETP.GE.AND P0, PT, R41.reuse, 0x89, PT ;  /* 0x000000892900780c */ /* 0x040fe20003f06270 */
[----:B------:R-:W-:Y:S01]  /*d250*/  FMUL R16, R16, UR20 ;  /* 0x0000001410107c20 */ /* 0x000fe20008400000 */
[----:B------:R-:W-:Y:S01]  /*d260*/  F2FP.SATFINITE.E4M3.F32.PACK_AB_MERGE_C R21, RZ, R21, RZ ;  /* 0x00000015ff15723e */ /* 0x000fe200048070ff */
[----:B------:R0:W-:Y:S01]  /*d270*/  @!P1 STG.E.U8 desc[UR14][R26.64+0x70], R33 ;  /* 0x000070211a009986 */ /* 0x0001e2000c10110e */
[----:B------:R-:W-:Y:S01]  /*d280*/  ISETP.GE.AND P1, PT, R41, 0x81, PT ;  /* 0x000000812900780c */ /* 0x000fe20003f26270 */
[----:B------:R-:W-:Y:S01]  /*d290*/  FMUL R15, R15, UR20 ;  /* 0x000000140f0f7c20 */ /* 0x000fe20008400000 */
[----:B-1----:R-:W-:Y:S01]  /*d2a0*/  F2FP.SATFINITE.E4M3.F32.PACK_AB_MERGE_C R35, RZ, R166, RZ ;  /* 0x000000a6ff23723e */ /* 0x002fe200048070ff */
[----:B------:R-:W-:Y:S01]  /*d2b0*/  @!P5 STG.E.U8 desc[UR14][R26.64+0x71], R167 ;  /* 0x000071a71a00d986 */ /* 0x000fe2000c10110e */
[C---:B------:R-:W-:Y:S01]  /*d2c0*/  ISETP.LT.OR P5, PT, R42.reuse, 0x79, !P2 ;  /* 0x000000792a00780c */ /* 0x040fe200057a1670 */
[----:B------:R-:W-:Y:S01]  /*d2d0*/  FMUL R13, R13, UR20 ;  /* 0x000000140d0d7c20 */ /* 0x000fe20008400000 */
[C---:B------:R-:W-:Y:S01]  /*d2e0*/  ISETP.LT.OR P2, PT, R42.reuse, 0x7a, !P2 ;  /* 0x0000007a2a00780c */ /* 0x040fe20005741670 */
        /* <DEDUP_REMOVED lines=9> */
[----:B------:R-:W-:Y:S01]  /*d380*/  F2FP.SATFINITE.E4M3.F32.PACK_AB_MERGE_C R17, RZ, R17, RZ ;  /* 0x00000011ff11723e */ /* 0x000fe200048070ff */
[----:B------:R-:W-:Y:S01]  /*d390*/  @!P5 STG.E.U8 desc[UR14][R26.64+0x78], R37 ;  /* 0x000078251a00d986 */ /* 0x000fe2000c10110e */
[C---:B------:R-:W-:Y:S01]  /*d3a0*/  ISETP.LT.OR P5, PT, R42.reuse, 0x1, !P0 ;  /* 0x000000012a00780c */ /* 0x040fe200047a1670 */
[----:B------:R-:W-:Y:S01]  /*d3b0*/  FMUL R9, R9, UR20 ;  /* 0x0000001409097c20 */ /* 0x000fe20008400000 */
[----:B------:R-:W-:Y:S01]  /*d3c0*/  F2FP.SATFINITE.E4M3.F32.PACK_AB_MERGE_C R15, RZ, R15, RZ ;  /* 0x0000000fff0f723e */ /* 0x000fe200048070ff */
[----:B------:R0:W-:Y:S01]  /*d3d0*/  @!P2 STG.E.U8 desc[UR14][R26.64+0x79], R163 ;  /* 0x000079a31a00a986 */ /* 0x0001e2000c10110e */
        /* <DEDUP_REMOVED lines=8> */
[C---:B------:R-:W-:Y:S01]  /*d460*/  ISETP.LT.OR P6, PT, R42.reuse, 0x2, !P0 ;  /* 0x000000022a00780c */ /* 0x040fe200047c1670 */
[----:B------:R-:W-:Y:S01]  /*d470*/  FMUL R7, R7, UR20 ;  /* 0x0000001407077c20 */ /* 0x000fe20008400000 */
[----:B------:R-:W-:Y:S01]  /*d480*/  F2FP.SATFINITE.E4M3.F32.PACK_AB_MERGE_C R11, RZ, R11, RZ ;  /* 0x0000000bff0b723e */ /* 0x000fe200048070ff */
[----:B------:R2:W-:Y:S01]  /*d490*/  @!P5 STG.E.U8 desc[UR14][R30.64], R33 ;  /* 0x000000211e00d986 */ /* 0x0005e2000c10110e */
[----:B------:R-:W-:Y:S01]  /*d4a0*/  ISETP.LT.OR P5, PT, R42, 0x9, !P0 ;  /* 0x000000092a00780c */ /* 0x000fe200047a1670 */
[----:B------:R-:W-:Y:S01]  /*d4b0*/  FMUL R5, R5, UR20 ;  /* 0x0000001405057c20 */ /* 0x000fe20008400000 */
[----:B0-----:R-:W-:Y:S01]  /*d4c0*/  F2FP.SATFINITE.E4M3.F32.PACK_AB_MERGE_C R27, RZ, R156, RZ ;  /* 0x0000009cff1b723e */ /* 0x001fe200048070ff */
[----:B-----5:R-:W-:Y:S01]  /*d4d0*/  FMUL R0, R0, UR20 ;  /* 0x0000001400007c20 */ /* 0x020fe20008400000 */
[----:B------:R-:W-:Y:S01]  /*d4e0*/  F2FP.SATFINITE.E4M3.F32.PACK_AB_MERGE_C R9, RZ, R9, RZ ;  /* 0x00000009ff09723e */ /* 0x000fe200048070ff */
[----:B------:R-:W-:Y:S01]  /*d4f0*/  FMUL R6, R6, UR20 ;  /* 0x0000001406067c20 */ /* 0x000fe20008400000 */
[----:B------:R-:W-:Y:S01]  /*d500*/  F2FP.SATFINITE.E4M3.F32.PACK_AB_MERGE_C R7, RZ, R7, RZ ;  /* 0x00000007ff07723e */ /* 0x000fe200048070ff */
[----:B------:R-:W4:Y:S01]  /*d510*/  LDL.LU R221, [R1+0x14] ;  /* 0x0000140001dd7983 */ /* 0x000f220000300800 */
[----:B-1----:R-:W-:Y:S01]  /*d520*/  F2FP.SATFINITE.E4M3.F32.PACK_AB_MERGE_C R25, RZ, R158, RZ ;  /* 0x0000009eff19723e */ /* 0x002fe200048070ff */
[----:B------:R-:W-:Y:S01]  /*d530*/  FMUL R2, R2, UR20 ;  /* 0x0000001402027c20 */ /* 0x000fe20008400000 */
[----:B------:R-:W-:Y:S01]  /*d540*/  F2FP.SATFINITE.E4M3.F32.PACK_AB_MERGE_C R5, RZ, R5, RZ ;  /* 0x00000005ff05723e */ /* 0x000fe200048070ff */
[----:B------:R-:W-:Y:S01]  /*d550*/  @!P6 STG.E.U8 desc[UR14][R30.64+0x1], R159 ;  /* 0x0000019f1e00e986 */ /* 0x000fe2000c10110e */
[C---:B------:R-:W-:Y:S01]  /*d560*/  ISETP.LT.OR P6, PT, R42.reuse, 0xa, !P0 ;  /* 0x0000000a2a00780c */ /* 0x040fe200047c1670 */
[----:B------:R-:W-:Y:S01]  /*d570*/  FMUL R3, R3, UR20 ;  /* 0x0000001403037c20 */ /* 0x000fe20008400000 */
[----:B--2---:R-:W-:Y:S01]  /*d580*/  F2FP.SATFINITE.E4M3.F32.PACK_AB_MERGE_C R33, RZ, R152, RZ ;  /* 0x00000098ff21723e */ /* 0x004fe200048070ff */
[----:B------:R-:W-:Y:S01]  /*d590*/  @!P2 STG.E.U8 desc[UR14][R28.64+0x9], R157 ;  /* 0x0000099d1c00a986 */ /* 0x000fe2000c10110e */
[----:B------:R-:W-:Y:S01]  /*d5a0*/  ISETP.LT.OR P2, PT, R42, 0x12, !P1 ;  /* 0x000000122a00780c */ /* 0x000fe20004f41670 */
[----:B------:R-:W-:-:S02]  /*d5b0*/  FMUL R4, R4, UR20 ;  /* 0x0000001404047c20 */ /* 0x000fc40008400000 */
[----:B------:R0:W-:Y:S01]  /*d5c0*/  @!P3 STG.E.U8 desc[UR14][R28.64+0x8], R25 ;  /* 0x000008191c00b986 */ /* 0x0001e2000c10110e */
[----:B------:R-:W-:-:S03]  /*d5d0*/  ISETP.LT.OR P3, PT, R42, 0x11, !P1 ;  /* 0x000000112a00780c */ /* 0x000fc60004f61670 */
[----:B------:R1:W-:Y:S01]  /*d5e0*/  @!P5 STG.E.U8 desc[UR14][R30.64+0x8], R27 ;  /* 0x0000081b1e00d986 */ /* 0x0003e2000c10110e */
[----:B------:R-:W-:-:S03]  /*d5f0*/  ISETP.LT.OR P5, PT, R42, 0x11, !P0 ;  /* 0x000000112a00780c */ /* 0x000fc600047a1670 */
[----:B------:R-:W-:Y:S01]  /*d600*/  @!P6 STG.E.U8 desc[UR14][R30.64+0x9], R155 ;  /* 0x0000099b1e00e986 */ /* 0x000fe2000c10110e */
[----:B------:R-:W-:-:S03]  /*d610*/  ISETP.LT.OR P6, PT, R42, 0x12, !P0 ;  /* 0x000000122a00780c */ /* 0x000fc600047c1670 */
[----:B------:R-:W-:Y:S01]  /*d620*/  @!P2 STG.E.U8 desc[UR14][R28.64+0x11], R153 ;  /* 0x000011991c00a986 */ /* 0x000fe2000c10110e */
[----:B------:R-:W-:Y:S02]  /*d630*/  ISETP.LT.OR P2, PT, R42, 0x1a, !P1 ;  /* 0x0000001a2a00780c */ /* 0x000fe40004f41670 */
[----:B0-----:R-:W-:Y:S01]  /*d640*/  F2FP.SATFINITE.E4M3.F32.PACK_AB_MERGE_C R25, RZ, R154, RZ ;  /* 0x0000009aff19723e */ /* 0x001fe200048070ff */
[----:B------:R-:W2:Y:S01]  /*d650*/  LDL.LU R220, [R1+0x18] ;  /* 0x0000180001dc7983 */ /* 0x000ea20000300800 */
[----:B-1----:R-:W-:-:S03]  /*d660*/  F2FP.SATFINITE.E4M3.F32.PACK_AB_MERGE_C R27, RZ, R20, RZ ;  /* 0x00000014ff1b723e */ /* 0x002fc600048070ff */
[----:B------:R0:W-:Y:S01]  /*d670*/  @!P3 STG.E.U8 desc[UR14][R28.64+0x10], R25 ;  /* 0x000010191c00b986 */ /* 0x0001e2000c10110e */
[----:B------:R-:W-:-:S03]  /*d680*/  ISETP.LT.OR P3, PT, R42, 0x19, !P1 ;  /* 0x000000192a00780c */ /* 0x000fc60004f61670 */
[----:B------:R-:W-:Y:S01]  /*d690*/  @!P5 STG.E.U8 desc[UR14][R30.64+0x10], R33 ;  /* 0x000010211e00d986 */ /* 0x000fe2000c10110e */
[----:B------:R-:W-:-:S03]  /*d6a0*/  ISETP.LT.OR P5, PT, R42, 0x19, !P0 ;  /* 0x000000192a00780c */ /* 0x000fc600047a1670 */
[----:B------:R1:W-:Y:S01]  /*d6b0*/  @!P6 STG.E.U8 desc[UR14][R30.64+0x11], R23 ;  /* 0x000011171e00e986 */ /* 0x0003e2000c10110e */
[----:B------:R-:W-:-:S03]  /*d6c0*/  ISETP.LT.OR P6, PT, R42, 0x1a, !P0 ;  /* 0x0000001a2a00780c */ /* 0x000fc600047c1670 */
[----:B------:R3:W-:Y:S01]  /*d6d0*/  @!P2 STG.E.U8 desc[UR14][R28.64+0x19], R21 ;  /* 0x000019151c00a986 */ /* 0x0007e2000c10110e */
[C---:B------:R-:W-:Y:S02]  /*d6e0*/  ISETP.LT.OR P2, PT, R42.reuse, 0x22, !P1 ;  /* 0x000000222a00780c */ /* 0x040fe40004f41670 */
[----:B0-----:R-:W-:Y:S01]  /*d6f0*/  F2FP.SATFINITE.E4M3.F32.PACK_AB_MERGE_C R25, RZ, R22, RZ ;  /* 0x00000016ff19723e */ /* 0x001fe200048070ff */
[----:B------:R-:W2:Y:S04]  /*d700*/  LDL.LU R222, [R1+0x1c] ;  /* 0x00001c0001de7983 */ /* 0x000ea80000300800 */
[----:B------:R-:W-:Y:S01]  /*d710*/  @!P3 STG.E.U8 desc[UR14][R28.64+0x18], R25 ;  /* 0x000018191c00b986 */ /* 0x000fe2000c10110e */
[C---:B------:R-:W-:Y:S02]  /*d720*/  ISETP.LT.OR P3, PT, R42.reuse, 0x21, !P1 ;  /* 0x000000212a00780c */ /* 0x040fe40004f61670 */
[----:B-1----:R-:W-:Y:S01]  /*d730*/  F2FP.SATFINITE.E4M3.F32.PACK_AB_MERGE_C R23, RZ, R18, RZ ;  /* 0x00000012ff17723e */ /* 0x002fe200048070ff */
[----:B------:R-:W-:Y:S01]  /*d740*/  @!P5 STG.E.U8 desc[UR14][R30.64+0x18], R27 ;  /* 0x0000181b1e00d986 */ /* 0x000fe2000c10110e */
[----:B------:R-:W-:-:S02]  /*d750*/  ISETP.LT.OR P5, PT, R42, 0x21, !P0 ;  /* 0x000000212a00780c */ /* 0x000fc400047a1670 */
[----:B---3--:R-:W-:Y:S01]  /*d760*/  F2FP.SATFINITE.E4M3.F32.PACK_AB_MERGE_C R21, RZ, R16, RZ ;  /* 0x00000010ff15723e */ /* 0x008fe200048070ff */
[----:B------:R0:W-:Y:S01]  /*d770*/  @!P6 STG.E.U8 desc[UR14][R30.64+0x19], R19 ;  /* 0x000019131e00e986 */ /* 0x0001e2000c10110e */
[----:B------:R-:W-:-:S03]  /*d780*/  ISETP.LT.OR P6, PT, R42, 0x22, !P0 ;  /* 0x000000222a00780c */ /* 0x000fc600047c1670 */
[----:B------:R1:W-:Y:S01]  /*d790*/  @!P2 STG.E.U8 desc[UR14][R28.64+0x21], R17 ;  /* 0x000021111c00a986 */ /* 0x0003e2000c10110e */
[----:B------:R-:W-:-:S03]  /*d7a0*/  ISETP.LT.OR P2, PT, R42, 0x2a, !P1 ;  /* 0x0000002a2a00780c */ /* 0x000fc60004f41670 */
[----:B------:R-:W-:Y:S01]  /*d7b0*/  @!P3 STG.E.U8 desc[UR14][R28.64+0x20], R23 ;  /* 0x000020171c00b986 */ /* 0x000fe2000c10110e */
[----:B------:R-:W-:-:S03]  /*d7c0*/  ISETP.LT.OR P3, PT, R42, 0x29, !P1 ;  /* 0x000000292a00780c */ /* 0x000fc60004f61670 */
[----:B------:R-:W-:Y:S01]  /*d7d0*/  @!P5 STG.E.U8 desc[UR14][R30.64+0x20], R21 ;  /* 0x000020151e00d986 */ /* 0x000fe2000c10110e */
[C---:B------:R-:W-:Y:S02]  /*d7e0*/  ISETP.LT.OR P5, PT, R42.reuse, 0x29, !P0 ;  /* 0x000000292a00780c */ /* 0x040fe400047a1670 */
[----:B0-----:R-:W-:Y:S01]  /*d7f0*/  F2FP.SATFINITE.E4M3.F32.PACK_AB_MERGE_C R19, RZ, R14, RZ ;  /* 0x0000000eff13723e */ /* 0x001fe200048070ff */
[----:B------:R0:W-:Y:S01]  /*d800*/  @!P6 STG.E.U8 desc[UR14][R30.64+0x21], R15 ;  /* 0x0000210f1e00e986 */ /* 0x0001e2000c10110e */
[C---:B------:R-:W-:Y:S02]  /*d810*/  ISETP.LT.OR P6, PT, R42.reuse, 0x2a, !P0 ;  /* 0x0000002a2a00780c */ /* 0x040fe400047c1670 */
[----:B-1----:R-:W-:Y:S01]  /*d820*/  F2FP.SATFINITE.E4M3.F32.PACK_AB_MERGE_C R17, RZ, R12, RZ ;  /* 0x0000000cff11723e */ /* 0x002fe200048070ff */
        /* <DEDUP_REMOVED lines=15> */
[----:B0-----:R-:W-:Y:S02]  /*d920*/  F2FP.SATFINITE.E4M3.F32.PACK_AB_MERGE_C R11, RZ, R6, RZ ;  /* 0x00000006ff0b723e */ /* 0x001fe400048070ff */
[C---:B------:R-:W-:Y:S01]  /*d930*/  ISETP.LT.OR P5, PT, R42.reuse, 0x39, !P0 ;  /* 0x000000392a00780c */ /* 0x040fe200047a1670 */
[----:B------:R0:W-:Y:S01]  /*d940*/  @!P6 STG.E.U8 desc[UR14][R30.64+0x31], R7 ;  /* 0x000031071e00e986 */ /* 0x0001e2000c10110e */
[----:B-1----:R-:W-:Y:S02]  /*d950*/  F2FP.SATFINITE.E4M3.F32.PACK_AB_MERGE_C R9, RZ, R4, RZ ;  /* 0x00000004ff09723e */ /* 0x002fe400048070ff */
[C---:B------:R-:W-:Y:S01]  /*d960*/  ISETP.LT.OR P6, PT, R42.reuse, 0x3a, !P0 ;  /* 0x0000003a2a00780c */ /* 0x040fe200047c1670 */
[----:B------:R1:W-:Y:S04]  /*d970*/  @!P2 STG.E.U8 desc[UR14][R28.64+0x39], R5 ;  /* 0x000039051c00a986 */ /* 0x0003e8000c10110e */
[----:B------:R3:W-:Y:S01]  /*d980*/  @!P3 STG.E.U8 desc[UR14][R28.64+0x38], R11 ;  /* 0x0000380b1c00b986 */ /* 0x0007e2000c10110e */
[----:B------:R-:W-:Y:S01]  /*d990*/  FMUL R4, R227, UR20 ;  /* 0x00000014e3047c20 */ /* 0x000fe20008400000 */
[----:B------:R-:W-:-:S02]  /*d9a0*/  ISETP.LT.OR P3, PT, R42, 0x41, !P1 ;  /* 0x000000412a00780c */ /* 0x000fc40004f61670 */
[----:B0-----:R-:W-:Y:S02]  /*d9b0*/  F2FP.SATFINITE.E4M3.F32.PACK_AB_MERGE_C R7, RZ, R3, RZ ;  /* 0x00000003ff07723e */ /* 0x001fe400048070ff */
[----:B-1----:R-:W-:Y:S01]  /*d9c0*/  F2FP.SATFINITE.E4M3.F32.PACK_AB_MERGE_C R5, RZ, R0, RZ ;  /* 0x00000000ff05723e */ /* 0x002fe200048070ff */
[----:B------:R-:W-:Y:S01]  /*d9d0*/  FMUL R0, R223, UR20 ;  /* 0x00000014df007c20 */ /* 0x000fe20008400000 */
[----:B------:R-:W-:Y:S01]  /*d9e0*/  ISETP.LT.OR P2, PT, R42, 0x42, !P1 ;  /* 0x000000422a00780c */ /* 0x000fe20004f41670 */
[----:B------:R-:W2:Y:S01]  /*d9f0*/  LDL.LU R223, [R1+0x20] ;  /* 0x0000200001df7983 */ /* 0x000ea20000300800 */
[----:B---3--:R-:W-:Y:S02]  /*da00*/  F2FP.SATFINITE.E4M3.F32.PACK_AB_MERGE_C R11, RZ, R2, RZ ;  /* 0x00000002ff0b723e */ /* 0x008fe400048070ff */
[----:B------:R-:W-:Y:S01]  /*da10*/  F2FP.SATFINITE.E4M3.F32.PACK_AB_MERGE_C R13, RZ, R0, RZ ;  /* 0x00000000ff0d723e */ /* 0x000fe200048070ff */
[----:B----4-:R-:W-:Y:S01]  /*da20*/  FMUL R0, R225, UR20 ;  /* 0x00000014e1007c20 */ /* 0x010fe20008400000 */
[----:B------:R-:W-:Y:S01]  /*da30*/  FMUL R2, R224, UR20 ;  /* 0x00000014e0027c20 */ /* 0x000fe20008400000 */
[----:B------:R-:W3:Y:S04]  /*da40*/  LDL.LU R225, [R1+0x24] ;  /* 0x0000240001e17983 */ /* 0x000ee80000300800 */
[----:B------:R-:W4:Y:S01]  /*da50*/  LDL.LU R224, [R1+0x28] ;  /* 0x0000280001e07983 */ /* 0x000f220000300800 */
[----:B------:R-:W-:-:S03]  /*da60*/  FMUL R3, R226, UR20 ;  /* 0x00000014e2037c20 */ /* 0x000fc60008400000 */
[----:B------:R-:W4:Y:S04]  /*da70*/  LDL.LU R226, [R1+0x2c] ;  /* 0x00002c0001e27983 */ /* 0x000f280000300800 */
[----:B------:R-:W4:Y:S04]  /*da80*/  LDL.LU R227, [R1+0x30] ;  /* 0x0000300001e37983 */ /* 0x000f280000300800 */
[----:B------:R-:W-:Y:S01]  /*da90*/  @!P5 STG.E.U8 desc[UR14][R30.64+0x38], R9 ;  /* 0x000038091e00d986 */ /* 0x000fe2000c10110e */
[----:B------:R-:W-:-:S03]  /*daa0*/  ISETP.LT.OR P5, PT, R42, 0x41, !P0 ;  /* 0x000000412a00780c */ /* 0x000fc600047a1670 */
[----:B------:R0:W-:Y:S01]  /*dab0*/  @!P6 STG.E.U8 desc[UR14][R30.64+0x39], R7 ;  /* 0x000039071e00e986 */ /* 0x0001e2000c10110e */
[----:B------:R-:W-:-:S03]  /*dac0*/  ISETP.LT.OR P6, PT, R42, 0x42, !P0 ;  /* 0x000000422a00780c */ /* 0x000fc600047c1670 */
[----:B------:R-:W-:Y:S01]  /*dad0*/  @!P3 STG.E.U8 desc[UR14][R28.64+0x40], R11 ;  /* 0x0000400b1c00b986 */ /* 0x000fe2000c10110e */
[----:B------:R-:W-:-:S03]  /*dae0*/  ISETP.LT.OR P3, PT, R42, 0x49, !P1 ;  /* 0x000000492a00780c */ /* 0x000fc60004f61670 */
[----:B------:R1:W-:Y:S01]  /*daf0*/  @!P2 STG.E.U8 desc[UR14][R28.64+0x41], R5 ;  /* 0x000041051c00a986 */ /* 0x0003e2000c10110e */
[----:B0-----:R-:W-:-:S03]  /*db00*/  F2FP.SATFINITE.E4M3.F32.PACK_AB_MERGE_C R7, RZ, R0, RZ ;  /* 0x00000000ff07723e */ /* 0x001fc600048070ff */
[----:B------:R-:W-:Y:S01]  /*db10*/  @!P5 STG.E.U8 desc[UR14][R30.64+0x40], R13 ;  /* 0x0000400d1e00d986 */ /* 0x000fe2000c10110e */
[C---:B------:R-:W-:Y:S02]  /*db20*/  ISETP.LT.OR P2, PT, R42.reuse, 0x4a, !P1 ;  /* 0x0000004a2a00780c */ /* 0x040fe40004f41670 */
[----:B-1----:R-:W-:Y:S01]  /*db30*/  F2FP.SATFINITE.E4M3.F32.PACK_AB_MERGE_C R5, RZ, R2, RZ ;  /* 0x00000002ff05723e */ /* 0x002fe200048070ff */
[----:B------:R0:W-:Y:S01]  /*db40*/  @!P6 STG.E.U8 desc[UR14][R30.64+0x41], R7 ;  /* 0x000041071e00e986 */ /* 0x0001e2000c10110e */
[C---:B------:R-:W-:Y:S02]  /*db50*/  ISETP.LT.OR P5, PT, R42.reuse, 0x49, !P0 ;  /* 0x000000492a00780c */ /* 0x040fe400047a1670 */
[C---:B------:R-:W-:Y:S01]  /*db60*/  ISETP.LT.OR P6, PT, R42.reuse, 0x4a, !P0 ;  /* 0x0000004a2a00780c */ /* 0x040fe200047c1670 */
[----:B------:R1:W-:Y:S01]  /*db70*/  @!P3 STG.E.U8 desc[UR14][R28.64+0x48], R5 ;  /* 0x000048051c00b986 */ /* 0x0003e2000c10110e */
[----:B------:R-:W-:Y:S02]  /*db80*/  ISETP.LT.OR P3, PT, R42, 0x51, !P1 ;  /* 0x000000512a00780c */ /* 0x000fe40004f61670 */
[----:B------:R-:W-:-:S02]  /*db90*/  F2FP.SATFINITE.E4M3.F32.PACK_AB_MERGE_C R9, RZ, R3, RZ ;  /* 0x00000003ff09723e */ /* 0x000fc400048070ff */
[----:B------:R-:W-:-:S03]  /*dba0*/  F2FP.SATFINITE.E4M3.F32.PACK_AB_MERGE_C R11, RZ, R4, RZ ;  /* 0x00000004ff0b723e */ /* 0x000fc600048070ff */
[----:B------:R1:W-:Y:S04]  /*dbb0*/  @!P2 STG.E.U8 desc[UR14][R28.64+0x49], R9 ;  /* 0x000049091c00a986 */ /* 0x0003e8000c10110e */
[----:B------:R-:W-:Y:S01]  /*dbc0*/  @!P5 STG.E.U8 desc[UR14][R30.64+0x48], R11 ;  /* 0x0000480b1e00d986 */ /* 0x000fe2000c10110e */
[----:B------:R-:W-:-:S03]  /*dbd0*/  FMUL R0, R221, UR20 ;  /* 0x00000014dd007c20 */ /* 0x000fc60008400000 */
[----:B------:R-:W4:Y:S02]  /*dbe0*/  LDL.LU R221, [R1+0x34] ;  /* 0x0000340001dd7983 */ /* 0x000f240000300800 */
[----:B0-----:R-:W-:-:S05]  /*dbf0*/  F2FP.SATFINITE.E4M3.F32.PACK_AB_MERGE_C R7, RZ, R0, RZ ;  /* 0x00000000ff07723e */ /* 0x001fca00048070ff */
[----:B------:R-:W-:Y:S01]  /*dc00*/  @!P6 STG.E.U8 desc[UR14][R30.64+0x49], R7 ;  /* 0x000049071e00e986 */ /* 0x000fe2000c10110e */
[----:B--2---:R-:W-:-:S03]  /*dc10*/  FMUL R2, R220, UR20 ;  /* 0x00000014dc027c20 */ /* 0x004fc60008400000 */
[----:B------:R-:W2:Y:S02]  /*dc20*/  LDL.LU R220, [R1+0x38] ;  /* 0x0000380001dc7983 */ /* 0x000ea40000300800 */
[----:B-1----:R-:W-:-:S05]  /*dc30*/  F2FP.SATFINITE.E4M3.F32.PACK_AB_MERGE_C R5, RZ, R2, RZ ;  /* 0x00000002ff05723e */ /* 0x002fca00048070ff */
[----:B------:R0:W-:Y:S01]  /*dc40*/  @!P3 STG.E.U8 desc[UR14][R28.64+0x50], R5 ;  /* 0x000050051c00b986 */ /* 0x0001e2000c10110e */
[----:B------:R-:W-:-:S03]  /*dc50*/  FMUL R3, R222, UR20 ;  /* 0x00000014de037c20 */ /* 0x000fc60008400000 */
[----:B------:R-:W2:Y:S02]  /*dc60*/  LDL.LU R222, [R1+0x3c] ;  /* 0x00003c0001de7983 */ /* 0x000ea40000300800 */
[----:B------:R-:W-:Y:S01]  /*dc70*/  F2FP.SATFINITE.E4M3.F32.PACK_AB_MERGE_C R9, RZ, R3, RZ ;  /* 0x00000003ff09723e */ /* 0x000fe200048070ff */
[----:B------:R-:W-:Y:S02]  /*dc80*/  FMUL R0, R223, UR20 ;  /* 0x00000014df007c20 */ /* 0x000fe40008400000 */
[----:B------:R-:W2:Y:S03]  /*dc90*/  LDL.LU R223, [R1+0x40] ;  /* 0x0000400001df7983 */ /* 0x000ea60000300800 */
[----:B------:R-:W-:Y:S01]  /*dca0*/  F2FP.SATFINITE.E4M3.F32.PACK_AB_MERGE_C R13, RZ, R0, RZ ;  /* 0x00000000ff0d723e */ /* 0x000fe200048070ff */
[----:B---3--:R-:W-:Y:S02]  /*dcb0*/  FMUL R2, R225, UR20 ;  /* 0x00000014e1027c20 */ /* 0x008fe40008400000 */
[----:B------:R-:W3:Y:S01]  /*dcc0*/  LDL.LU R225, [R1+0x44] ;  /* 0x0000440001e17983 */ /* 0x000ee20000300800 */
[----:B----4-:R-:W-:-:S03]  /*dcd0*/  FMUL R0, R224, UR20 ;  /* 0x00000014e0007c20 */ /* 0x010fc60008400000 */
[----:B------:R-:W4:Y:S01]  /*dce0*/  LDL.LU R224, [R1+0x48] ;  /* 0x0000480001e07983 */ /* 0x000f220000300800 */
[----:B------:R-:W-:Y:S01]  /*dcf0*/  FMUL R3, R226, UR20 ;  /* 0x00000014e2037c20 */ /* 0x000fe20008400000 */
[----:B0-----:R-:W-:Y:S02]  /*dd00*/  F2FP.SATFINITE.E4M3.F32.PACK_AB_MERGE_C R5, RZ, R0, RZ ;  /* 0x00000000ff05723e */ /* 0x001fe400048070ff */
[----:B------:R-:W4:Y:S01]  /*dd10*/  LDL.LU R226, [R1+0x4c] ;  /* 0x00004c0001e27983 */ /* 0x000f220000300800 */
[----:B------:R-:W-:-:S03]  /*dd20*/  FMUL R0, R227, UR20 ;  /* 0x00000014e3007c20 */ /* 0x000fc60008400000 */
[----:B------:R-:W4:Y:S01]  /*dd30*/  LDL.LU R227, [R1+0x50] ;  /* 0x0000500001e37983 */ /* 0x000f220000300800 */
[C---:B------:R-:W-:Y:S02]  /*dd40*/  ISETP.LT.OR P2, PT, R42.reuse, 0x52, !P1 ;  /* 0x000000522a00780c */ /* 0x040fe40004f41670 */
[C---:B------:R-:W-:Y:S01]  /*dd50*/  ISETP.LT.OR P6, PT, R42.reuse, 0x52, !P0 ;  /* 0x000000522a00780c */ /* 0x040fe200047c1670 */
[----:B------:R-:W4:Y:S01]  /*dd60*/  LDL.LU R219, [R1+0x54] ;  /* 0x0000540001db7983 */ /* 0x000f220000300800 */
[C---:B------:R-:W-:Y:S02]  /*dd70*/  ISETP.LT.OR P5, PT, R42.reuse, 0x51, !P0 ;  /* 0x000000512a00780c */ /* 0x040fe400047a1670 */
[----:B------:R-:W-:Y:S02]  /*dd80*/  ISETP.LT.OR P3, PT, R42, 0x59, !P1 ;  /* 0x000000592a00780c */ /* 0x000fe40004f61670 */
[----:B------:R-:W-:Y:S02]  /*dd90*/  F2FP.SATFINITE.E4M3.F32.PACK_AB_MERGE_C R7, RZ, R2, RZ ;  /* 0x00000002ff07723e */ /* 0x000fe400048070ff */
[----:B------:R-:W-:-:S03]  /*dda0*/  F2FP.SATFINITE.E4M3.F32.PACK_AB_MERGE_C R11, RZ, R0, RZ ;  /* 0x00000000ff0b723e */ /* 0x000fc600048070ff */
[----:B------:R0:W-:Y:S01]  /*ddb0*/  @!P2 STG.E.U8 desc[UR14][R28.64+0x51], R9 ;  /* 0x000051091c00a986 */ /* 0x0001e2000c10110e */
[----:B------:R-:W-:-:S03]  /*ddc0*/  ISETP.LT.OR P2, PT, R42, 0x5a, !P1 ;  /* 0x0000005a2a00780c */ /* 0x000fc60004f41670 */
[----:B------:R-:W-:Y:S01]  /*ddd0*/  @!P6 STG.E.U8 desc[UR14][R30.64+0x51], R7 ;  /* 0x000051071e00e986 */ /* 0x000fe2000c10110e */
[----:B------:R-:W-:-:S03]  /*dde0*/  ISETP.LT.OR P6, PT, R42, 0x5a, !P0 ;  /* 0x0000005a2a00780c */ /* 0x000fc600047c1670 */
[----:B------:R-:W-:Y:S01]  /*ddf0*/  @!P5 STG.E.U8 desc[UR14][R30.64+0x50], R13 ;  /* 0x0000500d1e00d986 */ /* 0x000fe2000c10110e */
[----:B0-----:R-:W-:-:S03]  /*de00*/  F2FP.SATFINITE.E4M3.F32.PACK_AB_MERGE_C R9, RZ, R3, RZ ;  /* 0x00000003ff09723e */ /* 0x001fc600048070ff */
[----:B------:R0:W-:Y:S04]  /*de10*/  @!P3 STG.E.U8 desc[UR14][R28.64+0x58], R5 ;  /* 0x000058051c00b986 */ /* 0x0001e8000c10110e */
[----:B------:R1:W-:Y:S01]  /*de20*/  @!P2 STG.E.U8 desc[UR14][R28.64+0x59], R9 ;  /* 0x000059091c00a986 */ /* 0x0003e2000c10110e */
[----:B------:R-:W-:-:S03]  /*de30*/  FMUL R0, R221, UR20 ;  /* 0x00000014dd007c20 */ /* 0x000fc60008400000 */
[----:B------:R-:W4:Y:S02]  /*de40*/  LDL.LU R221, [R1+0x58] ;  /* 0x0000580001dd7983 */ /* 0x000f240000300800 */
[----:B0-----:R-:W-:-:S05]  /*de50*/  F2FP.SATFINITE.E4M3.F32.PACK_AB_MERGE_C R5, RZ, R0, RZ ;  /* 0x00000000ff05723e */ /* 0x001fca00048070ff */
[----:B------:R0:W-:Y:S01]  /*de60*/  @!P6 STG.E.U8 desc[UR14][R30.64+0x59], R5 ;  /* 0x000059051e00e986 */ /* 0x0001e2000c10110e */
[----:B--2---:R-:W-:-:S03]  /*de70*/  FMUL R2, R220, UR20 ;  /* 0x00000014dc027c20 */ /* 0x004fc60008400000 */
[----:B------:R-:W2:Y:S02]  /*de80*/  LDL.LU R220, [R1+0x5c] ;  /* 0x00005c0001dc7983 */ /* 0x000ea40000300800 */
[----:B------:R-:W-:Y:S01]  /*de90*/  F2FP.SATFINITE.E4M3.F32.PACK_AB_MERGE_C R7, RZ, R2, RZ ;  /* 0x00000002ff07723e */ /* 0x000fe200048070ff */
[----:B------:R-:W-:Y:S02]  /*dea0*/  FMUL R3, R222, UR20 ;  /* 0x00000014de037c20 */ /* 0x000fe40008400000 */
[----:B------:R-:W2:Y:S03]  /*deb0*/  LDL.LU R222, [R1+0x60] ;  /* 0x0000600001de7983 */ /* 0x000ea60000300800 */
[----:B-1----:R-:W-:Y:S01]  /*dec0*/  F2FP.SATFINITE.E4M3.F32.PACK_AB_MERGE_C R9, RZ, R3, RZ ;  /* 0x00000003ff09723e */ /* 0x002fe200048070ff */
[----:B------:R-:W-:Y:S02]  /*ded0*/  FMUL R4, R223, UR20 ;  /* 0x00000014df047c20 */ /* 0x000fe40008400000 */
[----:B------:R-:W2:Y:S01]  /*dee0*/  LDL.LU R223, [R1+0x64] ;  /* 0x0000640001df7983 */ /* 0x000ea20000300800 */
[----:B---3--:R-:W-:-:S03]  /*def0*/  FMUL R0, R225, UR20 ;  /* 0x00000014e1007c20 */ /* 0x008fc60008400000 */
[----:B------:R-:W3:Y:S01]  /*df00*/  LDL.LU R225, [R1+0x68] ;  /* 0x0000680001e17983 */ /* 0x000ee20000300800 */
[----:B----4-:R-:W-:Y:S01]  /*df10*/  FMUL R2, R224, UR20 ;  /* 0x00000014e0027c20 */ /* 0x010fe20008400000 */
[----:B0-----:R-:W-:Y:S02]  /*df20*/  F2FP.SATFINITE.E4M3.F32.PACK_AB_MERGE_C R5, RZ, R0, RZ ;  /* 0x00000000ff05723e */ /* 0x001fe400048070ff */
[----:B------:R-:W4:Y:S01]  /*df30*/  LDL.LU R224, [R1+0x6c] ;  /* 0x00006c0001e07983 */ /* 0x000f220000300800 */
[----:B------:R-:W-:-:S03]  /*df40*/  FMUL R3, R226, UR20 ;  /* 0x00000014e2037c20 */ /* 0x000fc60008400000 */
[----:B------:R-:W4:Y:S01]  /*df50*/  LDL.LU R226, [R1+0x70] ;  /* 0x0000700001e27983 */ /* 0x000f220000300800 */
[----:B------:R-:W-:-:S03]  /*df60*/  FMUL R0, R227, UR20 ;  /* 0x00000014e3007c20 */ /* 0x000fc60008400000 */
[----:B------:R-:W4:Y:S01]  /*df70*/  LDL.LU R227, [R1+0x74] ;  /* 0x0000740001e37983 */ /* 0x000f220000300800 */
[C---:B------:R-:W-:Y:S02]  /*df80*/  ISETP.LT.OR P5, PT, R42.reuse, 0x59, !P0 ;  /* 0x000000592a00780c */ /* 0x040fe400047a1670 */
[C---:B------:R-:W-:Y:S02]  /*df90*/  ISETP.LT.OR P2, PT, R42.reuse, 0x62, !P1 ;  /* 0x000000622a00780c */ /* 0x040fe40004f41670 */
[C---:B------:R-:W-:Y:S02]  /*dfa0*/  ISETP.LT.OR P3, PT, R42.reuse, 0x61, !P1 ;  /* 0x000000612a00780c */ /* 0x040fe40004f61670 */
[----:B------:R-:W-:-:S07]  /*dfb0*/  ISETP.LT.OR P6, PT, R42, 0x62, !P0 ;  /* 0x000000622a00780c */ /* 0x000fce00047c1670 */
[----:B------:R-:W-:Y:S01]  /*dfc0*/  @!P5 STG.E.U8 desc[UR14][R30.64+0x58], R11 ;  /* 0x0000580b1e00d986 */ /* 0x000fe2000c10110e */
[----:B------:R-:W-:-:S03]  /*dfd0*/  ISETP.LT.OR P5, PT, R42, 0x61, !P0 ;  /* 0x000000612a00780c */ /* 0x000fc600047a1670 */
[----:B------:R0:W-:Y:S01]  /*dfe0*/  @!P2 STG.E.U8 desc[UR14][R28.64+0x61], R9 ;  /* 0x000061091c00a986 */ /* 0x0001e2000c10110e */
[----:B------:R-:W-:-:S03]  /*dff0*/  ISETP.LT.OR P2, PT, R42, 0x6a, !P1 ;  /* 0x0000006a2a00780c */ /* 0x000fc60004f41670 */
[----:B------:R1:W-:Y:S01]  /*e000*/  @!P3 STG.E.U8 desc[UR14][R28.64+0x60], R7 ;  /* 0x000060071c00b986 */ /* 0x0003e2000c10110e */
[----:B------:R-:W-:Y:S02]  /*e010*/  ISETP.LT.OR P3, PT, R42, 0x69, !P1 ;  /* 0x000000692a00780c */ /* 0x000fe40004f61670 */
[----:B------:R-:W-:Y:S01]  /*e020*/  F2FP.SATFINITE.E4M3.F32.PACK_AB_MERGE_C R13, RZ, R4, RZ ;  /* 0x00000004ff0d723e */ /* 0x000fe200048070ff */
[----:B------:R1:W-:Y:S01]  /*e030*/  @!P6 STG.E.U8 desc[UR14][R30.64+0x61], R5 ;  /* 0x000061051e00e986 */ /* 0x0003e2000c10110e */
[----:B0-----:R-:W-:-:S03]  /*e040*/  F2FP.SATFINITE.E4M3.F32.PACK_AB_MERGE_C R9, RZ, R3, RZ ;  /* 0x00000003ff09723e */ /* 0x001fc600048070ff */
[----:B------:R-:W-:Y:S01]  /*e050*/  @!P5 STG.E.U8 desc[UR14][R30.64+0x60], R13 ;  /* 0x0000600d1e00d986 */ /* 0x000fe2000c10110e */
[----:B-1----:R-:W-:-:S03]  /*e060*/  F2FP.SATFINITE.E4M3.F32.PACK_AB_MERGE_C R7, RZ, R2, RZ ;  /* 0x00000002ff07723e */ /* 0x002fc600048070ff */
[----:B------:R-:W-:Y:S01]  /*e070*/  @!P2 STG.E.U8 desc[UR14][R28.64+0x69], R9 ;  /* 0x000069091c00a986 */ /* 0x000fe2000c10110e */
[C---:B------:R-:W-:Y:S02]  /*e080*/  ISETP.LT.OR P5, PT, R42.reuse, 0x69, !P0 ;  /* 0x000000692a00780c */ /* 0x040fe400047a1670 */
[C---:B------:R-:W-:Y:S01]  /*e090*/  ISETP.LT.OR P6, PT, R42.reuse, 0x6a, !P0 ;  /* 0x0000006a2a00780c */ /* 0x040fe200047c1670 */
[----:B------:R0:W-:Y:S01]  /*e0a0*/  @!P3 STG.E.U8 desc[UR14][R28.64+0x68], R7 ;  /* 0x000068071c00b986 */ /* 0x0001e2000c10110e */
[C---:B------:R-:W-:Y:S01]  /*e0b0*/  ISETP.LT.OR P2, PT, R42.reuse, 0x72, !P1 ;  /* 0x000000722a00780c */ /* 0x040fe20004f41670 */
[----:B------:R-:W-:Y:S01]  /*e0c0*/  FMUL R2, R219, UR20 ;  /* 0x00000014db027c20 */ /* 0x000fe20008400000 */
[----:B------:R-:W-:Y:S02]  /*e0d0*/  ISETP.LT.OR P3, PT, R42, 0x71, !P1 ;  /* 0x000000712a00780c */ /* 0x000fe40004f61670 */
[----:B------:R-:W-:Y:S02]  /*e0e0*/  F2FP.SATFINITE.E4M3.F32.PACK_AB_MERGE_C R11, RZ, R0, RZ ;  /* 0x00000000ff0b723e */ /* 0x000fe400048070ff */
[----:B------:R-:W-:-:S03]  /*e0f0*/  F2FP.SATFINITE.E4M3.F32.PACK_AB_MERGE_C R5, RZ, R2, RZ ;  /* 0x00000002ff05723e */ /* 0x000fc600048070ff */
[----:B------:R-:W-:Y:S01]  /*e100*/  @!P5 STG.E.U8 desc[UR14][R30.64+0x68], R11 ;  /* 0x0000680b1e00d986 */ /* 0x000fe2000c10110e */
[----:B------:R-:W-:-:S03]  /*e110*/  ISETP.LT.OR P5, PT, R42, 0x71, !P0 ;  /* 0x000000712a00780c */ /* 0x000fc600047a1670 */
[----:B------:R-:W-:Y:S01]  /*e120*/  @!P6 STG.E.U8 desc[UR14][R30.64+0x69], R5 ;  /* 0x000069051e00e986 */ /* 0x000fe2000c10110e */
[----:B------:R-:W-:Y:S01]  /*e130*/  ISETP.LT.OR P6, PT, R42, 0x72, !P0 ;  /* 0x000000722a00780c */ /* 0x000fe200047c1670 */
[----:B------:R-:W-:-:S05]  /*e140*/  FMUL R0, R221, UR20 ;  /* 0x00000014dd007c20 */ /* 0x000fca0008400000 */
[----:B0-----:R-:W-:-:S05]  /*e150*/  F2FP.SATFINITE.E4M3.F32.PACK_AB_MERGE_C R7, RZ, R0, RZ ;  /* 0x00000000ff07723e */ /* 0x001fca00048070ff */
[----:B------:R0:W-:Y:S01]  /*e160*/  @!P3 STG.E.U8 desc[UR14][R28.64+0x70], R7 ;  /* 0x000070071c00b986 */ /* 0x0001e2000c10110e */
[C---:B------:R-:W-:Y:S02]  /*e170*/  ISETP.LT.OR P3, PT, R42.reuse, 0x79, !P0 ;  /* 0x000000792a00780c */ /* 0x040fe40004761670 */
[----:B------:R-:W-:Y:S01]  /*e180*/  ISETP.LT.OR P0, PT, R42, 0x7a, !P0 ;  /* 0x0000007a2a00780c */ /* 0x000fe20004701670 */
[----:B--2---:R-:W-:-:S05]  /*e190*/  FMUL R3, R220, UR20 ;  /* 0x00000014dc037c20 */ /* 0x004fca0008400000 */
[----:B------:R-:W-:-:S05]  /*e1a0*/  F2FP.SATFINITE.E4M3.F32.PACK_AB_MERGE_C R9, RZ, R3, RZ ;  /* 0x00000003ff09723e */ /* 0x000fca00048070ff */
[----:B------:R1:W-:Y:S01]  /*e1b0*/  @!P2 STG.E.U8 desc[UR14][R28.64+0x71], R9 ;  /* 0x000071091c00a986 */ /* 0x0003e2000c10110e */
[C---:B------:R-:W-:Y:S02]  /*e1c0*/  ISETP.LT.OR P2, PT, R42.reuse, 0x79, !P1 ;  /* 0x000000792a00780c */ /* 0x040fe40004f41670 */
[----:B------:R-:W-:Y:S01]  /*e1d0*/  ISETP.LT.OR P1, PT, R42, 0x7a, !P1 ;  /* 0x0000007a2a00780c */ /* 0x000fe20004f21670 */
[----:B------:R-:W-:-:S05]  /*e1e0*/  FMUL R0, R222, UR20 ;  /* 0x00000014de007c20 */ /* 0x000fca0008400000 */
[----:B------:R-:W-:-:S05]  /*e1f0*/  F2FP.SATFINITE.E4M3.F32.PACK_AB_MERGE_C R13, RZ, R0, RZ ;  /* 0x00000000ff0d723e */ /* 0x000fca00048070ff */
[----:B------:R2:W-:Y:S01]  /*e200*/  @!P5 STG.E.U8 desc[UR14][R30.64+0x70], R13 ;  /* 0x0000700d1e00d986 */ /* 0x0005e2000c10110e */
[----:B------:R-:W-:Y:S01]  /*e210*/  FMUL R0, R223, UR20 ;  /* 0x00000014df007c20 */ /* 0x000fe20008400000 */
[----:B---3--:R-:W-:Y:S01]  /*e220*/  FMUL R2, R225, UR20 ;  /* 0x00000014e1027c20 */ /* 0x008fe20008400000 */
[----:B----4-:R-:W-:-:S03]  /*e230*/  FMUL R3, R224, UR20 ;  /* 0x00000014e0037c20 */ /* 0x010fc60008400000 */
[----:B0-----:R-:W-:Y:S01]  /*e240*/  F2FP.SATFINITE.E4M3.F32.PACK_AB_MERGE_C R7, RZ, R0, RZ ;  /* 0x00000000ff07723e */ /* 0x001fe200048070ff */
[----:B------:R-:W-:Y:S01]  /*e250*/  FMUL R4, R226, UR20 ;  /* 0x00000014e2047c20 */ /* 0x000fe20008400000 */
[----:B------:R-:W-:Y:S01]  /*e260*/  FMUL R5, R227, UR20 ;  /* 0x00000014e3057c20 */ /* 0x000fe20008400000 */
[----:B-1----:R-:W-:Y:S02]  /*e270*/  F2FP.SATFINITE.E4M3.F32.PACK_AB_MERGE_C R9, RZ, R2, RZ ;  /* 0x00000002ff09723e */ /* 0x002fe400048070ff */
[----:B------:R-:W-:Y:S02]  /*e280*/  F2FP.SATFINITE.E4M3.F32.PACK_AB_MERGE_C R3, RZ, R3, RZ ;  /* 0x00000003ff03723e */ /* 0x000fe400048070ff */
[----:B------:R-:W-:Y:S02]  /*e290*/  F2FP.SATFINITE.E4M3.F32.PACK_AB_MERGE_C R11, RZ, R4, RZ ;  /* 0x00000004ff0b723e */ /* 0x000fe400048070ff */
[----:B------:R-:W-:Y:S01]  /*e2a0*/  F2FP.SATFINITE.E4M3.F32.PACK_AB_MERGE_C R5, RZ, R5, RZ ;  /* 0x00000005ff05723e */ /* 0x000fe200048070ff */
[----:B------:R2:W-:Y:S04]  /*e2b0*/  @!P6 STG.E.U8 desc[UR14][R30.64+0x71], R7 ;  /* 0x000071071e00e986 */ /* 0x0005e8000c10110e */
[----:B------:R2:W-:Y:S04]  /*e2c0*/  @!P2 STG.E.U8 desc[UR14][R28.64+0x78], R9 ;  /* 0x000078091c00a986 */ /* 0x0005e8000c10110e */
[----:B------:R2:W-:Y:S04]  /*e2d0*/  @!P1 STG.E.U8 desc[UR14][R28.64+0x79], R3 ;  /* 0x000079031c009986 */ /* 0x0005e8000c10110e */
[----:B------:R2:W-:Y:S04]  /*e2e0*/  @!P3 STG.E.U8 desc[UR14][R30.64+0x78], R11 ;  /* 0x0000780b1e00b986 */ /* 0x0005e8000c10110e */
[----:B------:R2:W-:Y:S02]  /*e2f0*/  @!P0 STG.E.U8 desc[UR14][R30.64+0x79], R5 ;  /* 0x000079051e008986 */ /* 0x0005e4000c10110e */
.L_x_289:
[----:B------:R-:W-:Y:S05]  /*e300*/  BSYNC B0 ;  /* 0x0000000000007941 */ /* 0x000fea0003800000 */
.L_x_31:
[----:B0-2---:R-:W2:Y:S04]  /*e310*/  LDL.LU R3, [R1+0x78] ;  /* 0x0000780001037983 */ /* 0x005ea80000300800 */
[----:B-----5:R-:W2:Y:S01]  /*e320*/  LDL.LU R2, [R1+0x7c] ;  /* 0x00007c0001027983 */ /* 0x020ea20000300800 */
[----:B------:R-:W-:Y:S01]  /*e330*/  ULDC UR6, c[0x0][0xc] ;  /* 0x0000030000067ab9 */ /* 0x000fe20000000800 */
[----:B------:R-:W-:Y:S01]  /*e340*/  ULDC UR7, c[0x0][0x10] ;  /* 0x0000040000077ab9 */ /* 0x000fe20000000800 */
[----:B------:R-:W2:Y:S01]  /*e350*/  LDC R5, c[0x0][0x14] ;  /* 0x00000500ff057b82 */ /* 0x000ea20000000800 */
[----:B------:R-:W-:Y:S01]  /*e360*/  UIMAD.WIDE.U32 UR6, UR6, UR7, URZ ;  /* 0x00000007060672a5 */ /* 0x000fe2000f8e003f */
[----:B------:R-:W-:Y:S01]  /*e370*/  PRMT R0, RZ, 0x7610, R0 ;  /* 0x00007610ff007816 */ /* 0x000fe20000000000 */
[----:B------:R-:W-:-:S04]  /*e380*/  UMOV UR22, 0xffffffff ;  /* 0xffffffff00167882 */ /* 0x000fc80000000000 */
[----:B--2---:R-:W-:-:S04]  /*e390*/  IMAD.WIDE.U32 R2, R5, UR6, R2 ;  /* 0x0000000605027c25 */ /* 0x004fc8000f8e0002 */
[----:B------:R-:W-:Y:S01]  /*e3a0*/  IMAD R5, R5, UR7, RZ ;  /* 0x0000000705057c24 */ /* 0x000fe2000f8e02ff */
[----:B------:R-:W-:Y:S01]  /*e3b0*/  ULDC.64 UR6, c[0x0][0x650] ;  /* 0x0001940000067ab9 */ /* 0x000fe20000000a00 */
[----:B------:R-:W-:Y:S01]  /*e3c0*/  IMAD.MOV.U32 R19, RZ, RZ, R2 ;  /* 0x000000ffff137224 */ /* 0x000fe200078e0002 */
[----:B------:R-:W-:Y:S01]  /*e3d0*/  ISETP.GE.U32.AND P0, PT, R2, UR6, PT ;  /* 0x0000000602007c0c */ /* 0x000fe2000bf06070 */
[----:B------:R-:W-:Y:S02]  /*e3e0*/  IMAD.IADD R22, R3, 0x1, R5 ;  /* 0x0000000103167824 */ /* 0x000fe400078e0205 */
[----:B------:R-:W-:-:S03]  /*e3f0*/  IMAD.MOV.U32 R2, RZ, RZ, -0x1 ;  /* 0xffffffffff027424 */ /* 0x000fc600078e00ff */
[----:B------:R0:W-:Y:S01]  /*e400*/  STL [R1+0x78], R22 ;  /* 0x0000781601007387 */ /* 0x0001e20000100800 */
[----:B------:R-:W-:-:S03]  /*e410*/  ISETP.GE.U32.AND.EX P0, PT, R22, UR7, PT, P0 ;  /* 0x0000000716007c0c */ /* 0x000fc6000bf06100 */
[----:B------:R0:W-:Y:S04]  /*e420*/  STL [R1+0x7c], R19 ;  /* 0x00007c1301007387 */ /* 0x0001e80000100800 */
[----:B------:R0:W-:Y:S06]  /*e430*/  STL [R1+0x80], R2 ;  /* 0x0000800201007387 */ /* 0x0001ec0000100800 */
[----:B------:R-:W-:Y:S05]  /*e440*/  @P0 BRA `(.L_x_290) ;  /* 0x00000004006c0947 */ /* 0x000fea0003800000 */
[----:B------:R-:W2:Y:S01]  /*e450*/  S2R R14, SR_CTAID.X ;  /* 0x00000000000e7919 */ /* 0x000ea20000002500 */
[----:B------:R-:W5:Y:S01]  /*e460*/  LDC.64 R8, c[0x0][0x628] ;  /* 0x00018a00ff087b82 */ /* 0x000f620000000a00 */
[----:B------:R-:W-:Y:S01]  /*e470*/  ULDC UR6, c[0x0][0x150] ;  /* 0x0000540000067ab9 */ /* 0x000fe20000000800 */
[----:B------:R-:W-:Y:S01]  /*e480*/  IMAD.MOV.U32 R6, RZ, RZ, R19 ;  /* 0x000000ffff067224 */ /* 0x000fe200078e0013 */
[----:B------:R-:W0:Y:S01]  /*e490*/  S2R R16, SR_CTAID.Y ;  /* 0x0000000000107919 */ /* 0x000e220000002600 */
[----:B------:R-:W-:-:S04]  /*e4a0*/  IMAD.MOV.U32 R7, RZ, RZ, R22 ;  /* 0x000000ffff077224 */ /* 0x000fc800078e0016 */
[----:B------:R-:W0:Y:S08]  /*e4b0*/  LDC R17, c[0x0][0x144] ;  /* 0x00005100ff117b82 */ /* 0x000e300000000800 */
[----:B------:R-:W0:Y:S08]  /*e4c0*/  LDC R10, c[0x0][0x630] ;  /* 0x00018c00ff0a7b82 */ /* 0x000e300000000800 */
[----:B------:R-:W0:Y:S01]  /*e4d0*/  LDC.64 R12, c[0x0][0x620] ;  /* 0x00018800ff0c7b82 */ /* 0x000e220000000a00 */
[----:B-----5:R-:W-:-:S04]  /*e4e0*/  ISETP.NE.U32.AND P0, PT, R8, RZ, PT ;  /* 0x000000ff0800720c */ /* 0x020fc80003f05070 */
[----:B------:R-:W-:Y:S02]  /*e4f0*/  ISETP.NE.AND.EX P0, PT, R9, RZ, PT, P0 ;  /* 0x000000ff0900720c */ /* 0x000fe40003f05300 */
[----:B--2---:R-:W-:-:S05]  /*e500*/  I2FP.F32.U32 R0, R14 ;  /* 0x0000000e00007245 */ /* 0x004fca0000201000 */
[----:B------:R-:W-:-:S04]  /*e510*/  FMUL R0, R0, UR6 ;  /* 0x0000000600007c20 */ /* 0x000fc80008400000 */
[----:B------:R2:W0:Y:S02]  /*e520*/  F2I.U32.TRUNC.NTZ R15, R0 ;  /* 0x00000000000f7305 */ /* 0x000424000020f000 */
[----:B------:R-:W-:Y:S05]  /*e530*/  @!P0 BRA `(.L_x_291) ;  /* 0x0000000000288947 */ /* 0x000fea0003800000 */
[----:B--2---:R-:W2:Y:S02]  /*e540*/  LDC R0, c[0x0][0x634] ;  /* 0x00018d00ff007b82 */ /* 0x004ea40000000800 */
[----:B--2---:R-:W-:-:S05]  /*e550*/  IADD3 R7, P0, R19, R0, RZ ;  /* 0x0000000013077210 */ /* 0x004fca0007f1e0ff */
[----:B------:R-:W-:-:S04]  /*e560*/  IMAD.X R11, RZ, RZ, R22, P0 ;  /* 0x000000ffff0b7224 */ /* 0x000fc800000e0616 */
[----:B0-----:R-:W-:-:S04]  /*e570*/  IMAD.WIDE.U32 R2, R11, R8, RZ ;  /* 0x000000080b027225 */ /* 0x001fc800078e00ff */
[----:B------:R-:W-:-:S04]  /*e580*/  IMAD.WIDE.U32 R4, P0, R7, R9, R2 ;  /* 0x0000000907047225 */ /* 0x000fc80007800002 */
[----:B------:R-:W-:-:S04]  /*e590*/  IMAD.WIDE.U32 R2, R7, R8, RZ ;  /* 0x0000000807027225 */ /* 0x000fc800078e00ff */
[----:B------:R-:W-:Y:S01]  /*e5a0*/  IMAD.X R7, RZ, RZ, RZ, P0 ;  /* 0x000000ffff077224 */ /* 0x000fe200000e06ff */
[----:B------:R-:W-:Y:S01]  /*e5b0*/  IADD3 RZ, P0, R3, R4, RZ ;  /* 0x0000000403ff7210 */ /* 0x000fe20007f1e0ff */
[----:B------:R-:W-:-:S04]  /*e5c0*/  IMAD.MOV.U32 R6, RZ, RZ, R5 ;  /* 0x000000ffff067224 */ /* 0x000fc800078e0005 */
[----:B------:R-:W-:-:S08]  /*e5d0*/  IMAD.WIDE.U32.X R6, R11, R9, R6, P0 ;  /* 0x000000090b067225 */ /* 0x000fd000000e0406 */
.L_x_291:
[-CC-:B0-----:R-:W-:Y:S01]  /*e5e0*/  SHF.R.U64 R24, R6, R10.reuse, R7.reuse ;  /* 0x0000000a06187219 */ /* 0x181fe20000001207 */
[----:B------:R-:W0:Y:S01]  /*e5f0*/  LDC.64 R20, c[0x0][0x640] ;  /* 0x00019000ff147b82 */ /* 0x000e220000000a00 */
[----:B--2---:R-:W-:Y:S01]  /*e600*/  SHF.R.U32.HI R0, RZ, R10, R7 ;  /* 0x0000000aff007219 */ /* 0x004fe20000011607 */
[----:B------:R-:W-:Y:S01]  /*e610*/  IMAD.MOV.U32 R2, RZ, RZ, R19 ;  /* 0x000000ffff027224 */ /* 0x000fe200078e0013 */
[----:B------:R-:W-:Y:S01]  /*e620*/  IADD3 R5, P0, RZ, -R24, RZ ;  /* 0x80000018ff057210 */ /* 0x000fe20007f1e0ff */
[----:B------:R-:W-:Y:S01]  /*e630*/  IMAD.MOV R15, RZ, RZ, -R15 ;  /* 0x000000ffff0f7224 */ /* 0x000fe200078e0a0f */
[----:B------:R-:W-:Y:S01]  /*e640*/  ULDC UR6, c[0x0][0x154] ;  /* 0x0000550000067ab9 */ /* 0x000fe20000000800 */
[----:B------:R-:W-:Y:S02]  /*e650*/  IMAD.MOV.U32 R7, RZ, RZ, 0x1 ;  /* 0x00000001ff077424 */ /* 0x000fe400078e00ff */
[----:B------:R-:W2:Y:S01]  /*e660*/  LDC R4, c[0x0][0x618] ;  /* 0x00018600ff047b82 */ /* 0x000ea20000000800 */
[----:B------:R-:W-:-:S02]  /*e670*/  IMAD.X R3, RZ, RZ, ~R0, P0 ;  /* 0x000000ffff037224 */ /* 0x000fc400000e0e00 */
[----:B------:R-:W-:Y:S02]  /*e680*/  IMAD R15, R17, R15, R14 ;  /* 0x0000000f110f7224 */ /* 0x000fe400078e020e */
[-C--:B------:R-:W-:Y:S02]  /*e690*/  IMAD R0, R3, R12.reuse, RZ ;  /* 0x0000000c03007224 */ /* 0x080fe400078e02ff */
[----:B------:R-:W-:Y:S01]  /*e6a0*/  IMAD.MOV.U32 R3, RZ, RZ, R22 ;  /* 0x000000ffff037224 */ /* 0x000fe200078e0016 */
[----:B------:R-:W5:Y:S01]  /*e6b0*/  LDC R6, c[0x0][0x608] ;  /* 0x00018200ff067b82 */ /* 0x000f620000000800 */
[----:B------:R-:W-:-:S04]  /*e6c0*/  IMAD.WIDE.U32 R2, R5, R12, R2 ;  /* 0x0000000c05027225 */ /* 0x000fc800078e0002 */
[----:B------:R-:W-:-:S03]  /*e6d0*/  IMAD R5, R5, R13, R0 ;  /* 0x0000000d05057224 */ /* 0x000fc600078e0200 */
[----:B------:R-:W1:Y:S01]  /*e6e0*/  LDC R18, c[0x0][0x658] ;  /* 0x00019600ff127b82 */ /* 0x000e620000000800 */
[----:B------:R-:W-:Y:S01]  /*e6f0*/  I2FP.F32.U32 R0, R16 ;  /* 0x0000001000007245 */ /* 0x000fe20000201000 */
[----:B------:R-:W-:Y:S01]  /*e700*/  IMAD.IADD R3, R3, 0x1, R5 ;  /* 0x0000000103037824 */ /* 0x000fe200078e0205 */
[----:B0-----:R-:W-:Y:S01]  /*e710*/  ISETP.NE.U32.AND P0, PT, R20, RZ, PT ;  /* 0x000000ff1400720c */ /* 0x001fe20003f05070 */
[----:B------:R-:W-:Y:S02]  /*e720*/  IMAD.MOV.U32 R5, RZ, RZ, -0x1 ;  /* 0xffffffffff057424 */ /* 0x000fe400078e00ff */
[----:B------:R-:W-:Y:S02]  /*e730*/  FMUL R0, R0, UR6 ;  /* 0x0000000600007c20 */ /* 0x000fe40008400000 */
[----:B------:R-:W0:Y:S01]  /*e740*/  LDC R13, c[0x0][0x148] ;  /* 0x00005200ff0d7b82 */ /* 0x000e220000000800 */
[----:B--2---:R-:W-:Y:S01]  /*e750*/  SHF.R.U64 R10, R2, R4, R3 ;  /* 0x00000004020a7219 */ /* 0x004fe20000001203 */
[----:B------:R2:W0:Y:S01]  /*e760*/  F2I.U32.TRUNC.NTZ R12, R0 ;  /* 0x00000000000c7305 */ /* 0x000422000020f000 */
[----:B------:R-:W-:-:S02]  /*e770*/  ISETP.NE.AND.EX P0, PT, R21, RZ, PT, P0 ;  /* 0x000000ff1500720c */ /* 0x000fc40003f05300 */
[----:B------:R-:W-:-:S03]  /*e780*/  SHF.R.U32.HI R3, RZ, R4, R3 ;  /* 0x00000004ff037219 */ /* 0x000fc60000011603 */
[----:B------:R-:W0:Y:S01]  /*e790*/  LDC R14, c[0x0][0x600] ;  /* 0x00018000ff0e7b82 */ /* 0x000e220000000800 */
[-CC-:B-----5:R-:W-:Y:S02]  /*e7a0*/  SHF.R.U64 R8, R10, R6.reuse, R3.reuse ;  /* 0x000000060a087219 */ /* 0x1a0fe40000001203 */
[----:B------:R-:W-:-:S05]  /*e7b0*/  SHF.R.U32.HI R3, RZ, R6, R3 ;  /* 0x00000006ff037219 */ /* 0x000fca0000011603 */
[----:B------:R-:W0:Y:S01]  /*e7c0*/  LDC R19, c[0x0][0x648] ;  /* 0x00019200ff137b82 */ /* 0x000e220000000800 */
[-CC-:B-1----:R-:W-:Y:S02]  /*e7d0*/  SHF.R.U64 R11, R8, R18.reuse, R3.reuse ;  /* 0x00000012080b7219 */ /* 0x182fe40000001203 */
[-C--:B------:R-:W-:Y:S02]  /*e7e0*/  SHF.L.U32 R5, R5, R18.reuse, RZ ;  /* 0x0000001205057219 */ /* 0x080fe400000006ff */
[-C--:B------:R-:W-:Y:S01]  /*e7f0*/  SHF.R.U32.HI R3, RZ, R18.reuse, R3 ;  /* 0x00000012ff037219 */ /* 0x080fe20000011603 */
[----:B------:R-:W-:Y:S01]  /*e800*/  IMAD.MOV.U32 R2, RZ, RZ, R11 ;  /* 0x000000ffff027224 */ /* 0x000fe200078e000b */
[----:B------:R-:W-:Y:S01]  /*e810*/  SHF.L.U32 R40, R7, R18, RZ ;  /* 0x0000001207287219 */ /* 0x000fe200000006ff */
[----:B------:R-:W1:Y:S01]  /*e820*/  LDC R22, c[0x0][0x638] ;  /* 0x00018e00ff167b82 */ /* 0x000e620000000800 */
[----:B------:R-:W-:-:S07]  /*e830*/  LOP3.LUT R17, RZ, R5, RZ, 0x33, !PT ;  /* 0x00000005ff117212 */ /* 0x000fce00078e33ff */
[----:B------:R-:W0:Y:S01]  /*e840*/  LDC R23, c[0x0][0x610] ;  /* 0x00018400ff177b82 */ /* 0x000e220000000800 */
[----:B--2---:R-:W-:Y:S05]  /*e850*/  @!P0 BRA `(.L_x_292) ;  /* 0x0000000000288947 */ /* 0x004fea0003800000 */
[----:B------:R-:W2:Y:S02]  /*e860*/  LDC R0, c[0x0][0x64c] ;  /* 0x00019300ff007b82 */ /* 0x000ea40000000800 */
[----:B--2---:R-:W-:-:S05]  /*e870*/  IADD3 R7, P0, R11, R0, RZ ;  /* 0x000000000b077210 */ /* 0x004fca0007f1e0ff */
        /* <DEDUP_REMOVED lines=8> */
.L_x_292:
[----:B0-----:R-:W-:Y:S01]  /*e900*/  SHF.R.U64 R0, R2, R19, R3 ;  /* 0x0000001302007219 */ /* 0x001fe20000001203 */
[----:B------:R-:W-:Y:S01]  /*e910*/  VIADD R3, R14, 0xffffffff ;  /* 0xffffffff0e037836 */ /* 0x000fe20000000000 */
[----:B------:R-:W-:Y:S01]  /*e920*/  LOP3.LUT R5, R8, R17, RZ, 0xc0, !PT ;  /* 0x0000001108057212 */ /* 0x000fe200078ec0ff */
[----:B------:R-:W-:Y:S01]  /*e930*/  IMAD.MOV R12, RZ, RZ, -R12 ;  /* 0x000000ffff0c7224 */ /* 0x000fe200078e0a0c */
[----:B------:R-:W-:Y:S01]  /*e940*/  R2UR UR22, R24 ;  /* 0x00000000181672ca */ /* 0x000fe200000e0000 */
[----:B------:R-:W-:Y:S01]  /*e950*/  IMAD.MOV R2, RZ, RZ, -R0 ;  /* 0x000000ffff027224 */ /* 0x000fe200078e0a00 */
[----:B------:R-:W-:Y:S01]  /*e960*/  LOP3.LUT R3, R10, R3, RZ, 0xc0, !PT ;  /* 0x000000030a037212 */ /* 0x000fe200078ec0ff */
[----:B------:R-:W-:Y:S02]  /*e970*/  IMAD R40, R40, R0, R5 ;  /* 0x0000000028287224 */ /* 0x000fe400078e0205 */
[----:B------:R-:W-:Y:S02]  /*e980*/  @P4 IMAD R15, R13, R12, R16 ;  /* 0x0000000c0d0f4224 */ /* 0x000fe400078e0210 */
[----:B-1----:R-:W-:-:S02]  /*e990*/  IMAD R0, R2, R22, R11 ;  /* 0x0000001602007224 */ /* 0x002fc400078e020b */
[----:B------:R-:W-:Y:S02]  /*e9a0*/  IMAD R40, R40, R23, R15 ;  /* 0x0000001728287224 */ /* 0x000fe400078e020f */
[----:B------:R-:W-:Y:S02]  /*e9b0*/  IMAD R3, R0, R14, R3 ;  /* 0x0000000e00037224 */ /* 0x000fe400078e0203 */
[----:B------:R-:W-:-:S03]  /*e9c0*/  IMAD.MOV.U32 R0, RZ, RZ, 0x1 ;  /* 0x00000001ff007424 */ /* 0x000fc600078e00ff */
[----:B------:R-:W-:Y:S02]  /*e9d0*/  SEL R2, R3, R40, !P4 ;  /* 0x0000002803027207 */ /* 0x000fe40006000000 */
[----:B------:R-:W-:-:S03]  /*e9e0*/  SEL R40, R40, R3, !P4 ;  /* 0x0000000328287207 */ /* 0x000fc60006000000 */
[----:B------:R2:W-:Y:S04]  /*e9f0*/  STL [R1+0x80], R2 ;  /* 0x0000800201007387 */ /* 0x0005e80000100800 */
.L_x_290:
[----:B------:R-:W-:Y:S01]  /*ea00*/  UIADD3 UR5, UR9, UR5, URZ ;  /* 0x0000000509057290 */ /* 0x000fe2000fffe03f */
[----:B------:R0:W-:Y:S01]  /*ea10*/  STL [R1+0x84], R40 ;  /* 0x0000842801007387 */ /* 0x0001e20000100800 */
[----:B------:R-:W-:Y:S02]  /*ea20*/  LOP3.LUT P0, RZ, R0, 0xff, RZ, 0xc0, !PT ;  /* 0x000000ff00ff7812 */ /* 0x000fe4000780c0ff */
[----:B------:R-:W-:Y:S02]  /*ea30*/  USHF.R.U32.HI UR6, URZ, 0x2, UR5 ;  /* 0x000000023f067899 */ /* 0x000fe40008011605 */
[----:B------:R-:W-:Y:S02]  /*ea40*/  UISETP.GT.U32.AND UP1, UPT, UR5, 0x3, UPT ;  /* 0x000000030500788c */ /* 0x000fe4000bf24070 */
[----:B------:R-:W-:Y:S02]  /*ea50*/  ULOP3.LUT UR6, UR6, 0x1, URZ, 0xc0, !UPT ;  /* 0x0000000106067892 */ /* 0x000fe4000f8ec03f */
[----:B------:R-:W-:-:S02]  /*ea60*/  UISETP.LT.U32.AND UP1, UPT, UR9, 0x4, UP1 ;  /* 0x000000040900788c */ /* 0x000fc40008f21070 */
[----:B------:R-:W-:Y:S02]  /*ea70*/  UISETP.NE.U32.AND UP0, UPT, UR6, 0x1, UPT ;  /* 0x000000010600788c */ /* 0x000fe4000bf05070 */
[----:B------:R-:W-:Y:S02]  /*ea80*/  USEL UR7, URZ, 0x1, !UP1 ;  /* 0x000000013f077887 */ /* 0x000fe4000c800000 */
[----:B------:R-:W-:Y:S02]  /*ea90*/  UISETP.GT.U32.AND UP0, UPT, UR9, 0x3, !UP0 ;  /* 0x000000030900788c */ /* 0x000fe4000c704070 */
[----:B------:R-:W-:Y:S02]  /*eaa0*/  ULOP3.LUT UR5, UR5, 0x3, URZ, 0xc0, !UPT ;  /* 0x0000000305057892 */ /* 0x000fe4000f8ec03f */
[----:B------:R-:W-:-:S04]  /*eab0*/  USEL UR6, URZ, 0x1, !UP0 ;  /* 0x000000013f067887 */ /* 0x000fc8000c000000 */
[----:B------:R-:W-:Y:S01]  /*eac0*/  ULOP3.LUT UR4, UR6, UR4, UR7, 0x96, !UPT ;  /* 0x0000000406047292 */ /* 0x000fe2000f8e9607 */
[----:B0-----:R-:W-:Y:S11]  /*ead0*/  @P0 BRA `(.L_x_293) ;  /* 0xffffff2400500947 */ /* 0x001ff6000383ffff */
[----:B------:R-:W-:Y:S05]  /*eae0*/  EXIT ;  /* 0x000000000000794d */ /* 0x000fea0003800000 */
.L_x_3:
[----:B------:R-:W2:Y:S01]  /*eaf0*/  LDL R16, [R1+0x7c] ;  /* 0x00007c0001107983 */ /* 0x000ea20000100800 */
[----:B------:R-:W-:-:S03]  /*eb00*/  ULDC.64 UR4, c[0x0][0x650] ;  /* 0x0001940000047ab9 */ /* 0x000fc60000000a00 */
[----:B------:R-:W3:Y:S01]  /*eb10*/  LDL R17, [R1+0x78] ;  /* 0x0000780001117983 */ /* 0x000ee20000100800 */
[----:B------:R-:W-:Y:S01]  /*eb20*/  PRMT R4, RZ, 0x7610, R4 ;  /* 0x00007610ff047816 */ /* 0x000fe20000000004 */
[----:B------:R-:W-:Y:S02]  /*eb30*/  IMAD.MOV.U32 R5, RZ, RZ, -0x1 ;  /* 0xffffffffff057424 */ /* 0x000fe400078e00ff */
[----:B------:R-:W-:Y:S02]  /*eb40*/  IMAD.MOV.U32 R6, RZ, RZ, -0x1 ;  /* 0xffffffffff067424 */ /* 0x000fe400078e00ff */
[----:B------:R-:W-:Y:S01]  /*eb50*/  IMAD.MOV.U32 R11, RZ, RZ, -0x1 ;  /* 0xffffffffff0b7424 */ /* 0x000fe200078e00ff */
[----:B--2---:R-:W-:-:S04]  /*eb60*/  ISETP.GE.U32.AND P0, PT, R16, UR4, PT ;  /* 0x0000000410007c0c */ /* 0x004fc8000bf06070 */
[----:B---3--:R-:W-:-:S13]  /*eb70*/  ISETP.GE.U32.AND.EX P0, PT, R17, UR5, PT, P0 ;  /* 0x0000000511007c0c */ /* 0x008fda000bf06100 */
[----:B------:R-:W-:Y:S05]  /*eb80*/  @P0 BRA `(.L_x_294) ;  /* 0x00000004005c0947 */ /* 0x000fea0003800000 */
        /* <DEDUP_REMOVED lines=18> */
.L_x_295:
[-CC-:B------:R-:W-:Y:S01]  /*ecb0*/  SHF.R.U64 R11, R8, R12.reuse, R9.reuse ;  /* 0x0000000c080b7219 */ /* 0x180fe20000001209 */
[----:B------:R-:W0:Y:S01]  /*ecc0*/  LDC.64 R20, c[0x0][0x640] ;  /* 0x00019000ff147b82 */ /* 0x000e220000000a00 */
[----:B------:R-:W-:Y:S01]  /*ecd0*/  SHF.R.U32.HI R3, RZ, R12, R9 ;  /* 0x0000000cff037219 */ /* 0x000fe20000011609 */
[----:B------:R-:W-:Y:S01]  /*ece0*/  ULDC UR4, c[0x0][0x150] ;  /* 0x0000540000047ab9 */ /* 0x000fe20000000800 */
[----:B------:R-:W-:Y:S01]  /*ecf0*/  IADD3 R7, P0, RZ, -R11, RZ ;  /* 0x8000000bff077210 */ /* 0x000fe20007f1e0ff */
[----:B------:R-:W-:Y:S01]  /*ed00*/  IMAD.MOV.U32 R4, RZ, RZ, R16 ;  /* 0x000000ffff047224 */ /* 0x000fe200078e0010 */
[----:B------:R-:W-:Y:S01]  /*ed10*/  I2FP.F32.U32 R6, R2 ;  /* 0x0000000200067245 */ /* 0x000fe20000201000 */
[----:B------:R-:W-:Y:S02]  /*ed20*/  IMAD.MOV.U32 R5, RZ, RZ, R17 ;  /* 0x000000ffff057224 */ /* 0x000fe400078e0011 */
[----:B------:R-:W1:Y:S01]  /*ed30*/  LDC R10, c[0x0][0x618] ;  /* 0x00018600ff0a7b82 */ /* 0x000e620000000800 */
[----:B------:R-:W-:-:S02]  /*ed40*/  IMAD.X R3, RZ, RZ, ~R3, P0 ;  /* 0x000000ffff037224 */ /* 0x000fc400000e0e03 */
[----:B------:R-:W-:Y:S01]  /*ed50*/  FMUL R9, R6, UR4 ;  /* 0x0000000406097c20 */ /* 0x000fe20008400000 */
[----:B------:R-:W-:Y:S01]  /*ed60*/  IMAD.WIDE.U32 R4, R7, R14, R4 ;  /* 0x0000000e07047225 */ /* 0x000fe200078e0004 */
[----:B------:R-:W-:-:S03]  /*ed70*/  ULDC UR4, c[0x0][0x154] ;  /* 0x0000550000047ab9 */ /* 0x000fc60000000800 */
[----:B------:R-:W-:Y:S01]  /*ed80*/  IMAD R6, R3, R14, RZ ;  /* 0x0000000e03067224 */ /* 0x000fe200078e02ff */
[----:B------:R-:W2:Y:S01]  /*ed90*/  LDC R13, c[0x0][0x144] ;  /* 0x00005100ff0d7b82 */ /* 0x000ea20000000800 */
[----:B------:R-:W3:Y:S02]  /*eda0*/  F2I.U32.TRUNC.NTZ R9, R9 ;  /* 0x0000000900097305 */ /* 0x000ee4000020f000 */
[----:B------:R-:W-:Y:S02]  /*edb0*/  IMAD R3, R7, R15, R6 ;  /* 0x0000000f07037224 */ /* 0x000fe400078e0206 */
[----:B------:R-:W-:Y:S02]  /*edc0*/  IMAD.MOV.U32 R6, RZ, RZ, -0x1 ;  /* 0xffffffffff067424 */ /* 0x000fe400078e00ff */
[----:B------:R-:W-:Y:S01]  /*edd0*/  IMAD.IADD R3, R5, 0x1, R3 ;  /* 0x0000000105037824 */ /* 0x000fe200078e0203 */
[----:B------:R-:W4:Y:S01]  /*ede0*/  LDC R12, c[0x0][0x608] ;  /* 0x00018200ff0c7b82 */ /* 0x000f220000000800 */
[----:B------:R-:W-:-:S02]  /*edf0*/  I2FP.F32.U32 R5, R0 ;  /* 0x0000000000057245 */ /* 0x000fc40000201000 */
[----:B0-----:R-:W-:-:S03]  /*ee00*/  ISETP.NE.U32.AND P0, PT, R20, RZ, PT ;  /* 0x000000ff1400720c */ /* 0x001fc60003f05070 */
[----:B------:R-:W-:Y:S01]  /*ee10*/  FMUL R5, R5, UR4 ;  /* 0x0000000405057c20 */ /* 0x000fe20008400000 */
[----:B------:R-:W-:Y:S01]  /*ee20*/  ISETP.NE.AND.EX P0, PT, R21, RZ, PT, P0 ;  /* 0x000000ff1500720c */ /* 0x000fe20003f05300 */
[----:B------:R-:W0:Y:S01]  /*ee30*/  LDC R7, c[0x0][0x658] ;  /* 0x00019600ff077b82 */ /* 0x000e220000000800 */
[-C--:B-1----:R-:W-:Y:S01]  /*ee40*/  SHF.R.U64 R8, R4, R10.reuse, R3 ;  /* 0x0000000a04087219 */ /* 0x082fe20000001203 */
[----:B---3--:R-:W-:Y:S01]  /*ee50*/  IMAD.MOV R4, RZ, RZ, -R9 ;  /* 0x000000ffff047224 */ /* 0x008fe200078e0a09 */
[----:B------:R-:W-:Y:S02]  /*ee60*/  SHF.R.U32.HI R3, RZ, R10, R3 ;  /* 0x0000000aff037219 */ /* 0x000fe40000011603 */
[----:B------:R1:W3:Y:S03]  /*ee70*/  F2I.U32.TRUNC.NTZ R10, R5 ;  /* 0x00000005000a7305 */ /* 0x0002e6000020f000 */
[----:B------:R-:W1:Y:S01]  /*ee80*/  LDC R17, c[0x0][0x148] ;  /* 0x00005200ff117b82 */ /* 0x000e620000000800 */
[----:B--2---:R-:W-:-:S02]  /*ee90*/  IMAD R19, R13, R4, R2 ;  /* 0x000000040d137224 */ /* 0x004fc400078e0202 */
[----:B------:R-:W-:-:S05]  /*eea0*/  IMAD.MOV.U32 R4, RZ, RZ, 0x1 ;  /* 0x00000001ff047424 */ /* 0x000fca00078e00ff */
[----:B------:R-:W2:Y:S01]  /*eeb0*/  LDC R14, c[0x0][0x600] ;  /* 0x00018000ff0e7b82 */ /* 0x000ea20000000800 */
[-CC-:B----4-:R-:W-:Y:S02]  /*eec0*/  SHF.R.U64 R13, R8, R12.reuse, R3.reuse ;  /* 0x0000000c080d7219 */ /* 0x190fe40000001203 */
[----:B------:R-:W-:-:S05]  /*eed0*/  SHF.R.U32.HI R2, RZ, R12, R3 ;  /* 0x0000000cff027219 */ /* 0x000fca0000011603 */
[----:B------:R-:W4:Y:S01]  /*eee0*/  LDC R16, c[0x0][0x648] ;  /* 0x00019200ff107b82 */ /* 0x000f220000000800 */
[-CC-:B0-----:R-:W-:Y:S02]  /*eef0*/  SHF.R.U64 R15, R13, R7.reuse, R2.reuse ;  /* 0x000000070d0f7219 */ /* 0x181fe40000001202 */
[-C--:B------:R-:W-:Y:S02]  /*ef00*/  SHF.L.U32 R6, R6, R7.reuse, RZ ;  /* 0x0000000706067219 */ /* 0x080fe400000006ff */
[-C--:B------:R-:W-:Y:S01]  /*ef10*/  SHF.R.U32.HI R3, RZ, R7.reuse, R2 ;  /* 0x00000007ff037219 */ /* 0x080fe20000011602 */
[----:B------:R-:W-:Y:S01]  /*ef20*/  IMAD.MOV.U32 R2, RZ, RZ, R15 ;  /* 0x000000ffff027224 */ /* 0x000fe200078e000f */
[----:B------:R-:W-:Y:S01]  /*ef30*/  SHF.L.U32 R12, R4, R7, RZ ;  /* 0x00000007040c7219 */ /* 0x000fe200000006ff */
[----:B------:R-:W0:Y:S01]  /*ef40*/  LDC R18, c[0x0][0x638] ;  /* 0x00018e00ff127b82 */ /* 0x000e220000000800 */
[----:B------:R-:W-:-:S07]  /*ef50*/  LOP3.LUT R22, RZ, R6, RZ, 0x33, !PT ;  /* 0x00000006ff167212 */ /* 0x000fce00078e33ff */
        /* <DEDUP_REMOVED lines=12> */
.L_x_296:
[----:B----4-:R-:W-:Y:S01]  /*f020*/  SHF.R.U64 R3, R2, R16, R3 ;  /* 0x0000001002037219 */ /* 0x010fe20000001203 */
[----:B--2---:R-:W-:Y:S01]  /*f030*/  VIADD R5, R14, 0xffffffff ;  /* 0xffffffff0e057836 */ /* 0x004fe20000000000 */
[----:B------:R-:W-:Y:S01]  /*f040*/  LOP3.LUT R2, R13, R22, RZ, 0xc0, !PT ;  /* 0x000000160d027212 */ /* 0x000fe200078ec0ff */
[----:B------:R-:W-:Y:S02]  /*f050*/  IMAD.MOV R10, RZ, RZ, -R10 ;  /* 0x000000ffff0a7224 */ /* 0x000fe400078e0a0a */
[----:B------:R-:W-:Y:S02]  /*f060*/  IMAD.MOV R4, RZ, RZ, -R3 ;  /* 0x000000ffff047224 */ /* 0x000fe400078e0a03 */
[----:B------:R-:W-:Y:S01]  /*f070*/  IMAD R2, R12, R3, R2 ;  /* 0x000000030c027224 */ /* 0x000fe200078e0202 */
[----:B------:R-:W-:Y:S01]  /*f080*/  LOP3.LUT R3, R8, R5, RZ, 0xc0, !PT ;  /* 0x0000000508037212 */ /* 0x000fe200078ec0ff */
[----:B------:R-:W-:Y:S02]  /*f090*/  @P4 IMAD R19, R17, R10, R0 ;  /* 0x0000000a11134224 */ /* 0x000fe400078e0200 */
[----:B0-----:R-:W-:-:S02]  /*f0a0*/  IMAD R0, R4, R18, R15 ;  /* 0x0000001204007224 */ /* 0x001fc400078e020f */
[----:B------:R-:W-:Y:S02]  /*f0b0*/  IMAD R5, R2, R23, R19 ;  /* 0x0000001702057224 */ /* 0x000fe400078e0213 */
[----:B------:R-:W-:Y:S02]  /*f0c0*/  IMAD R0, R0, R14, R3 ;  /* 0x0000000e00007224 */ /* 0x000fe400078e0203 */
[----:B------:R-:W-:-:S03]  /*f0d0*/  IMAD.MOV.U32 R4, RZ, RZ, 0x1 ;  /* 0x00000001ff047424 */ /* 0x000fc600078e00ff */
[----:B------:R-:W-:Y:S02]  /*f0e0*/  SEL R6, R0, R5, !P4 ;  /* 0x0000000500067207 */ /* 0x000fe40006000000 */
[----:B------:R-:W-:-:S07]  /*f0f0*/  SEL R5, R5, R0, !P4 ;  /* 0x0000000005057207 */ /* 0x000fce0006000000 */
.L_x_294:
[----:B------:R-:W-:-:S08]  /*f100*/  NOP ;  /* 0x0000000000007918 */ /* 0x000fd00000000000 */
[----:B------:R-:W0:-:S00]  /*f110*/  USETMAXREG.DEALLOC.CTAPOOL 0x28 ;  /* 0x00000028000079c8 */ /* 0x000e0000080e0500 */
[----:B------:R-:W-:-:S13]  /*f120*/  ISETP.NE.AND P0, PT, RZ, UR8, PT ;  /* 0x00000008ff007c0c */ /* 0x000fda000bf05270 */
[----:B------:R-:W-:Y:S05]  /*f130*/  @P0 EXIT ;  /* 0x000000000000094d */ /* 0x000fea0003800000 */
[----:B0-----:R-:W-:Y:S01]  /*f140*/  LOP3.LUT P0, RZ, R4, 0xff, RZ, 0xc0, !PT ;  /* 0x000000ff04ff7812 */ /* 0x001fe2000780c0ff */
[----:B------:R-:W-:Y:S02]  /*f150*/  IMAD.MOV.U32 R0, RZ, RZ, 0x1 ;  /* 0x00000001ff007424 */ /* 0x000fe400078e00ff */
[----:B------:R-:W-:-:S10]  /*f160*/  IMAD.MOV.U32 R8, RZ, RZ, RZ ;  /* 0x000000ffff087224 */ /* 0x000fd400078e00ff */
[----:B------:R-:W-:Y:S05]  /*f170*/  @!P0 BRA `(.L_x_297) ;  /* 0x0000000c00548947 */ /* 0x000fea0003800000 */
[----:B------:R-:W0:Y:S01]  /*f180*/  S2R R2, SR_TID.X ;  /* 0x0000000000027919 */ /* 0x000e220000002100 */
[----:B------:R-:W-:Y:S01]  /*f190*/  ULDC UR4, c[0x0][0x28c] ;  /* 0x0000a30000047ab9 */ /* 0x000fe20000000800 */
[----:B------:R-:W-:Y:S01]  /*f1a0*/  ULDC UR6, c[0x0][0x658] ;  /* 0x0001960000067ab9 */ /* 0x000fe20000000800 */
[----:B------:R-:W-:Y:S01]  /*f1b0*/  UIADD3 UR10, UR4, 0x3f, URZ ;  /* 0x0000003f040a7890 */ /* 0x000fe2000fffe03f */
[----:B------:R-:W-:Y:S01]  /*f1c0*/  BSSY B0, `(.L_x_297) ;  /* 0x00000d0000007945 */ /* 0x000fe20003800000 */
[----:B------:R-:W-:Y:S01]  /*f1d0*/  UMOV UR7, 0xffffffff ;  /* 0xffffffff00077882 */ /* 0x000fe20000000000 */
[----:B------:R-:W-:Y:S01]  /*f1e0*/  ULDC UR5, c[0x0][0x600] ;  /* 0x0001800000057ab9 */ /* 0x000fe20000000800 */
[----:B------:R-:W-:Y:S01]  /*f1f0*/  UMOV UR9, 0x1 ;  /* 0x0000000100097882 */ /* 0x000fe20000000000 */
[----:B------:R-:W-:Y:S01]  /*f200*/  USHF.L.U32 UR7, UR7, UR6, URZ ;  /* 0x0000000607077299 */ /* 0x000fe2000800063f */
[----:B------:R-:W-:Y:S01]  /*f210*/  IMAD.MOV.U32 R9, RZ, RZ, 0x1 ;  /* 0x00000001ff097424 */ /* 0x000fe200078e00ff */
[----:B------:R-:W-:Y:S01]  /*f220*/  UIADD3 UR4, UR5, -0x1, URZ ;  /* 0xffffffff05047890 */ /* 0x000fe2000fffe03f */
[----:B------:R-:W-:Y:S01]  /*f230*/  IMAD.MOV.U32 R0, RZ, RZ, 0x1 ;  /* 0x00000001ff007424 */ /* 0x000fe200078e00ff */
[----:B------:R-:W-:Y:S01]  /*f240*/  USHF.R.S32.HI UR11, URZ, 0x1f, UR10 ;  /* 0x0000001f3f0b7899 */ /* 0x000fe2000801140a */
[----:B------:R-:W-:Y:S01]  /*f250*/  IMAD.MOV.U32 R8, RZ, RZ, RZ ;  /* 0x000000ffff087224 */ /* 0x000fe200078e00ff */
[----:B------:R-:W-:Y:S01]  /*f260*/  ULDC UR8, c[0x0][0xc] ;  /* 0x0000030000087ab9 */ /* 0x000fe20000000800 */
[----:B------:R-:W-:-:S02]  /*f270*/  USHF.L.U32 UR5, UR9, UR6, URZ ;  /* 0x0000000609057299 */ /* 0x000fc4000800063f */
[----:B------:R-:W-:Y:S01]  /*f280*/  ULEA.HI UR11, UR11, UR10, URZ, 0x6 ;  /* 0x0000000a0b0b7291 */ /* 0x000fe2000f8f303f */
[----:B------:R-:W-:Y:S01]  /*f290*/  ULDC UR9, c[0x0][0x10] ;  /* 0x0000040000097ab9 */ /* 0x000fe20000000800 */
[----:B------:R-:W-:Y:S02]  /*f2a0*/  ULOP3.LUT UR6, URZ, UR7, URZ, 0x33, !UPT ;  /* 0x000000073f067292 */ /* 0x000fe4000f8e333f */
[----:B------:R-:W-:Y:S01]  /*f2b0*/  UIMAD.WIDE.U32 UR8, UR8, UR9, URZ ;  /* 0x00000009080872a5 */ /* 0x000fe2000f8e003f */
[----:B------:R-:W-:Y:S01]  /*f2c0*/  ULDC UR7, c[0x0][0x14] ;  /* 0x0000050000077ab9 */ /* 0x000fe20000000800 */
[----:B------:R-:W-:Y:S02]  /*f2d0*/  USHF.R.S32.HI UR20, URZ, 0x6, UR11 ;  /* 0x000000063f147899 */ /* 0x000fe4000801140b */
[----:B------:R-:W-:Y:S02]  /*f2e0*/  UIMAD.WIDE.U32 UR22, UR8, UR7, URZ ;  /* 0x00000007081672a5 */ /* 0x000fe4000f8e003f */
[----:B------:R-:W-:-:S02]  /*f2f0*/  UIMAD UR18, UR9, UR7, URZ ;  /* 0x00000007091272a4 */ /* 0x000fc4000f8e023f */
[----:B------:R-:W-:Y:S01]  /*f300*/  ULOP3.LUT UR26, UR13, 0x2, URZ, 0xfc, !UPT ;  /* 0x000000020d1a7892 */ /* 0x000fe2000f8efc3f */
[C---:B0-----:R-:W-:Y:S01]  /*f310*/  LOP3.LUT P3, RZ, R2.reuse, 0x7f, RZ, 0xc0, !PT ;  /* 0x0000007f02ff7812 */ /* 0x041fe2000786c0ff */
[----:B------:R-:W-:Y:S01]  /*f320*/  UIADD3 UR18, UR23, UR18, URZ ;  /* 0x0000001217127290 */ /* 0x000fe2000fffe03f */
[----:B------:R-:W-:Y:S01]  /*f330*/  LOP3.LUT P0, RZ, R2, 0x1f, RZ, 0xc0, !PT ;  /* 0x0000001f02ff7812 */ /* 0x000fe2000780c0ff */
[----:B------:R-:W-:Y:S01]  /*f340*/  UIADD3 UR27, UR20, 0x1, URZ ;  /* 0x00000001141b7890 */ /* 0x000fe2000fffe03f */
[----:B------:R-:W-:Y:S02]  /*f350*/  ULDC.64 UR24, c[0x0][0x198] ;  /* 0x0000660000187ab9 */ /* 0x000fe40000000a00 */
[----:B------:R-:W-:-:S13]  /*f360*/  PLOP3.LUT P0, PT, P0, P3, PT, 0x8a, 0x0 ;  /* 0x000000000000781c */ /* 0x000fda0000707172 */
.L_x_309:
[----:B------:R-:W-:-:S03]  /*f370*/  UMOV UR7, 0xffffffff ;  /* 0xffffffff00077882 */ /* 0x000fc60000000000 */
[----:B------:R-:W-:Y:S05]  /*f380*/  BRA.DIV UR7, `(.L_x_298) ;  /* 0x0000000e07cc7947 */ /* 0x000fea000b800000 */
[----:B------:R-:W-:-:S13]  /*f390*/  ELECT P1, URZ, PT ;  /* 0x00000000003f782f */ /* 0x000fda0003820000 */
.L_x_320:
[----:B------:R-:W0:Y:S01]  /*f3a0*/  LDC R2, c[0x0][0x28c] ;  /* 0x0000a300ff027b82 */ /* 0x000e220000000800 */
[----:B------:R-:W-:Y:S01]  /*f3b0*/  BSSY B1, `(.L_x_299) ;  /* 0x0000038000017945 */ /* 0x000fe20003800000 */
[----:B0-----:R-:W-:-:S13]  /*f3c0*/  ISETP.LT.OR P1, PT, R2, 0x1, !P1 ;  /* 0x000000010200780c */ /* 0x001fda0004f21670 */
[----:B------:R-:W-:Y:S05]  /*f3d0*/  @P1 BRA `(.L_x_300) ;  /* 0x0000000000d41947 */ /* 0x000fea0003800000 */
[----:B------:R-:W-:Y:S02]  /*f3e0*/  IMAD.SHL.U32 R6, R6, 0x80, RZ ;  /* 0x0000008006067824 */ /* 0x000fe400078e00ff */
[----:B------:R-:W-:Y:S02]  /*f3f0*/  IMAD.SHL.U32 R7, R5, 0x100, RZ ;  /* 0x0000010005077824 */ /* 0x000fe400078e00ff */
[----:B------:R-:W-:Y:S02]  /*f400*/  IMAD.MOV.U32 R12, RZ, RZ, RZ ;  /* 0x000000ffff0c7224 */ /* 0x000fe400078e00ff */
[----:B------:R-:W-:Y:S02]  /*f410*/  IMAD.U32 R14, RZ, RZ, UR27 ;  /* 0x0000001bff0e7e24 */ /* 0x000fe4000f8e00ff */
[----:B------:R-:W-:Y:S02]  /*f420*/  IMAD.MOV.U32 R2, RZ, RZ, R0 ;  /* 0x000000ffff027224 */ /* 0x000fe400078e0000 */
[----:B------:R-:W-:-:S07]  /*f430*/  IMAD.MOV.U32 R3, RZ, RZ, R8 ;  /* 0x000000ffff037224 */ /* 0x000fce00078e0008 */
.L_x_304:
[----:B------:R-:W0:Y:S01]  /*f440*/  S2R R5, SR_CgaCtaId ;  /* 0x0000000000057919 */ /* 0x000e220000008800 */
[----:B------:R-:W-:-:S04]  /*f450*/  MOV R4, 0x400 ;  /* 0x0000040000047802 */ /* 0x000fc80000000f00 */
[----:B0-----:R-:W-:Y:S02]  /*f460*/  LEA R10, R5, R4, 0x18 ;  /* 0x00000004050a7211 */ /* 0x001fe400078ec0ff */
[----:B------:R-:W-:Y:S01]  /*f470*/  SHF.L.U32 R4, R2, 0x1f, RZ ;  /* 0x0000001f02047819 */ /* 0x000fe200000006ff */
[----:B------:R-:W0:Y:S02]  /*f480*/  @!P3 LDC R5, c[0x0][0x500] ;  /* 0x00014000ff05bb82 */ /* 0x000e240000000800 */
[----:B------:R-:W-:-:S04]  /*f490*/  IMAD R13, R3, 0x8, R10 ;  /* 0x00000008030d7824 */ /* 0x000fc800078e020a */
[----:B------:R-:W1:Y:S02]  /*f4a0*/  SYNCS.PHASECHK.TRANS64.TRYWAIT P1, [R13+URZ+0x20], R4 ;  /* 0x000020040d0075a7 */ /* 0x000e64000802017f */
[----:B-1----:R-:W-:Y:S05]  /*f4b0*/  @!P1 BRA `(.L_x_301) ;  /* 0x0000000c00a09947 */ /* 0x002fea0003800000 */
.L_x_321:
[----:B------:R-:W-:Y:S01]  /*f4c0*/  UPRMT UR7, UR26, 0x9910, URZ ;  /* 0x000099101a077896 */ /* 0x000fe2000800003f */
[----:B0-----:R0:W-:Y:S03]  /*f4d0*/  @!P3 SYNCS.ARRIVE.TRANS64 RZ, [R13+URZ], R5 ;  /* 0x000000050dffb9a7 */ /* 0x0011e6000800003f */
[----:B------:R-:W-:-:S06]  /*f4e0*/  UISETP.NE.AND UP0, UPT, UR7, 0x2, UPT ;  /* 0x000000020700788c */ /* 0x000fcc000bf05270 */
[----:B------:R-:W-:-:S13]  /*f4f0*/  PLOP3.LUT P1, PT, PT, PT, UP0, 0x80, 0x0 ;  /* 0x000000000000781c */ /* 0x000fda0003f2f008 */
[----:B0-----:R-:W-:Y:S05]  /*f500*/  @P1 BRA `(.L_x_302) ;  /* 0x0000000000041947 */ /* 0x001fea0003800000 */
[----:B------:R-:W-:Y:S01]  /*f510*/  BPT.TRAP 0x1 ;  /* 0x000000040000795c */ /* 0x000fe20000300000 */
.L_x_302:
[----:B------:R-:W-:Y:S05]  /*f520*/  @P0 BRA `(.L_x_303) ;  /* 0x0000000000040947 */ /* 0x000fea0003800000 */
[----:B------:R-:W-:Y:S01]  /*f530*/  BPT.TRAP 0x1 ;  /* 0x000000040000795c */ /* 0x000fe20000300000 */
.L_x_303:
[--C-:B-1----:R-:W-:Y:S01]  /*f540*/  IMAD R4, R3, 0x4000, R10.reuse ;  /* 0x0000400003047824 */ /* 0x102fe200078e020a */
[----:B------:R-:W-:Y:S01]  /*f550*/  R2UR UR9, R13 ;  /* 0x000000000d0972ca */ /* 0x000fe200000e0000 */
[----:B------:R-:W-:Y:S01]  /*f560*/  IMAD R10, R3, 0x2000, R10 ;  /* 0x00002000030a7824 */ /* 0x000fe200078e020a */
[----:B------:R-:W-:Y:S01]  /*f570*/  UIADD3 UR14, UP0, UR24, 0xf0, URZ ;  /* 0x000000f0180e7890 */ /* 0x000fe2000ff1e03f */
[----:B------:R-:W-:Y:S01]  /*f580*/  VIADD R14, R14, 0xffffffff ;  /* 0xffffffff0e0e7836 */ /* 0x000fe20000000000 */
[----:B------:R-:W-:Y:S01]  /*f590*/  R2UR UR7, R4 ;  /* 0x00000000040772ca */ /* 0x000fe200000e0000 */
[----:B------:R-:W-:Y:S01]  /*f5a0*/  UIADD3 UR28, UP1, UR24, 0x1f0, URZ ;  /* 0x000001f0181c7890 */ /* 0x000fe2000ff3e03f */
[----:B------:R-:W-:Y:S01]  /*f5b0*/  R2UR UR8, R10 ;  /* 0x000000000a0872ca */ /* 0x000fe200000e0000 */
[----:B------:R-:W-:Y:S01]  /*f5c0*/  UIADD3.X UR15, URZ, UR25, URZ, UP0, !UPT ;  /* 0x000000193f0f7290 */ /* 0x000fe200087fe43f */
[----:B------:R-:W-:Y:S01]  /*f5d0*/  R2UR UR11, R7 ;  /* 0x00000000070b72ca */ /* 0x000fe200000e0000 */
[----:B------:R-:W-:Y:S01]  /*f5e0*/  VIADD R3, R3, 0x1 ;  /* 0x0000000103037836 */ /* 0x000fe20000000000 */
[----:B------:R-:W-:Y:S01]  /*f5f0*/  R2UR UR10, R12 ;  /* 0x000000000c0a72ca */ /* 0x000fe200000e0000 */
[----:B------:R-:W-:Y:S01]  /*f600*/  UIADD3.X UR29, URZ, UR25, URZ, UP1, !UPT ;  /* 0x000000193f1d7290 */ /* 0x000fe20008ffe43f */
[----:B------:R-:W-:Y:S01]  /*f610*/  R2UR UR12, R11 ;  /* 0x000000000b0c72ca */ /* 0x000fe200000e0000 */
[----:B------:R-:W-:Y:S01]  /*f620*/  UMOV UR16, 0x0 ;  /* 0x0000000000107882 */ /* 0x000fe20000000000 */
[----:B------:R-:W-:Y:S01]  /*f630*/  R2UR UR21, R6 ;  /* 0x00000000061572ca */ /* 0x000fe200000e0000 */
[----:B------:R-:W-:Y:S01]  /*f640*/  UMOV UR17, 0x10000000 ;  /* 0x1000000000117882 */ /* 0x000fe20000000000 */
[----:B------:R-:W-:Y:S01]  /*f650*/  ISETP.GT.AND P2, PT, R14, 0x1, PT ;  /* 0x000000010e00780c */ /* 0x000fe20003f44270 */
[----:B------:R-:W-:Y:S01]  /*f660*/  UIADD3 UR7, UR7, 0x100, URZ ;  /* 0x0000010007077890 */ /* 0x000fe2000fffe03f */
[----:B------:R-:W-:Y:S01]  /*f670*/  ISETP.NE.AND P1, PT, R3, 0x4, PT ;  /* 0x000000040300780c */ /* 0x000fe20003f25270 */
[----:B------:R-:W-:Y:S01]  /*f680*/  UIADD3 UR19, UR8, 0x10100, URZ ;  /* 0x0001010008137890 */ /* 0x000fe2000fffe03f */
[----:B------:R-:W-:-:S02]  /*f690*/  VIADD R12, R12, 0x40 ;  /* 0x000000400c0c7836 */ /* 0x000fc40000000000 */
[----:B------:R-:W-:Y:S02]  /*f6a0*/  SEL R5, RZ, 0x1, P1 ;  /* 0x00000001ff057807 */ /* 0x000fe40000800000 */
[----:B------:R-:W-:Y:S01]  /*f6b0*/  UMOV UR8, UR7 ;  /* 0x0000000700087c82 */ /* 0x000fe20008000000 */
[----:B------:R-:W-:Y:S01]  /*f6c0*/  SEL R3, R3, RZ, P1 ;  /* 0x000000ff03037207 */ /* 0x000fe20000800000 */
[----:B------:R0:W-:Y:S01]  /*f6d0*/  UTMALDG.3D [UR8], [UR14], desc[UR16] ;  /* 0x000010080e0075b4 */ /* 0x0001e20008011000 */
[----:B------:R-:W-:Y:S01]  /*f6e0*/  LOP3.LUT R2, R2, R5, RZ, 0x3c, !PT ;  /* 0x0000000502027212 */ /* 0x000fe200078e3cff */
[----:B0-----:R-:W-:Y:S01]  /*f6f0*/  UMOV UR8, UR19 ;  /* 0x0000001300087c82 */ /* 0x001fe20008000000 */
[----:B------:R-:W-:Y:S02]  /*f700*/  UMOV UR11, UR21 ;  /* 0x00000015000b7c82 */ /* 0x000fe40008000000 */
[----:B------:R0:W-:Y:S02]  /*f710*/  UTMALDG.3D [UR8], [UR28], desc[UR16] ;  /* 0x000010081c0075b4 */ /* 0x0001e40008011000 */
[----:B0-----:R-:W-:Y:S05]  /*f720*/  @P2 BRA `(.L_x_304) ;  /* 0xfffffffc00442947 */ /* 0x001fea000383ffff */
.L_x_300:
[----:B------:R-:W-:Y:S05]  /*f730*/  BSYNC B1 ;  /* 0x0000000000017941 */ /* 0x000fea0003800000 */
.L_x_299:
[----:B------:R-:W2:Y:S01]  /*f740*/  LDL.LU R15, [R1+0x78] ;  /* 0x00007800010f7983 */ /* 0x000ea20000300800 */
[----:B------:R-:W-:Y:S01]  /*f750*/  LOP3.LUT P5, RZ, R9, 0xff, RZ, 0xc0, !PT ;  /* 0x000000ff09ff7812 */ /* 0x000fe200078ac0ff */
[----:B------:R-:W-:Y:S01]  /*f760*/  VIADD R8, R8, UR20 ;  /* 0x0000001408087c36 */ /* 0x000fe20008000000 */
[----:B------:R-:W-:Y:S01]  /*f770*/  ULDC.64 UR8, c[0x0][0x650] ;  /* 0x0001940000087ab9 */ /* 0x000fe20000000a00 */
[----:B------:R-:W3:Y:S01]  /*f780*/  LDL.LU R13, [R1+0x7c] ;  /* 0x00007c00010d7983 */ /* 0x000ee20000300800 */
[----:B------:R-:W-:Y:S01]  /*f790*/  IMAD.U32 R5, RZ, RZ, UR20 ;  /* 0x00000014ff057e24 */ /* 0x000fe2000f8e00ff */
[----:B------:R-:W-:Y:S01]  /*f7a0*/  BSSY B1, `(.L_x_305) ;  /* 0x000006f000017945 */ /* 0x000fe20003800000 */
[----:B------:R-:W-:Y:S01]  /*f7b0*/  ISETP.GT.U32.AND P1, PT, R8, 0x3, PT ;  /* 0x000000030800780c */ /* 0x000fe20003f24070 */
[----:B------:R-:W-:Y:S01]  /*f7c0*/  IMAD.MOV.U32 R6, RZ, RZ, -0x1 ;  /* 0xffffffffff067424 */ /* 0x000fe200078e00ff */
[----:B------:R-:W-:Y:S01]  /*f7d0*/  SHF.R.U32.HI R2, RZ, 0x2, R8 ;  /* 0x00000002ff027819 */ /* 0x000fe20000011608 */
[----:B------:R-:W-:Y:S01]  /*f7e0*/  IMAD.MOV.U32 R11, RZ, RZ, -0x1 ;  /* 0xffffffffff0b7424 */ /* 0x000fe200078e00ff */
[----:B------:R-:W-:Y:S01]  /*f7f0*/  ISETP.LT.U32.AND P1, PT, R5, 0x4, P1 ;  /* 0x000000040500780c */ /* 0x000fe20000f21070 */
[----:B------:R-:W-:Y:S01]  /*f800*/  IMAD.MOV.U32 R5, RZ, RZ, -0x1 ;  /* 0xffffffffff057424 */ /* 0x000fe200078e00ff */
[----:B------:R-:W-:Y:S01]  /*f810*/  LOP3.LUT R2, R2, 0x1, RZ, 0xc0, !PT ;  /* 0x0000000102027812 */ /* 0x000fe200078ec0ff */
[----:B------:R-:W0:Y:S01]  /*f820*/  @P5 S2R R4, SR_CgaCtaId ;  /* 0x0000000000045919 */ /* 0x000e220000008800 */
[----:B------:R-:W-:-:S02]  /*f830*/  @P5 MOV R3, 0x400 ;  /* 0x0000040000035802 */ /* 0x000fc40000000f00 */
[----:B------:R-:W-:Y:S01]  /*f840*/  ISETP.NE.U32.AND P2, PT, R2, 0x1, PT ;  /* 0x000000010200780c */ /* 0x000fe20003f45070 */
[----:B------:R-:W-:Y:S01]  /*f850*/  IMAD.U32 R2, RZ, RZ, UR20 ;  /* 0x00000014ff027e24 */ /* 0x000fe2000f8e00ff */
[----:B------:R-:W-:Y:S02]  /*f860*/  LOP3.LUT R8, R8, 0x3, RZ, 0xc0, !PT ;  /* 0x0000000308087812 */ /* 0x000fe400078ec0ff */
[----:B------:R-:W-:Y:S02]  /*f870*/  PRMT R9, RZ, 0x7610, R9 ;  /* 0x00007610ff097816 */ /* 0x000fe40000000009 */
[----:B------:R-:W-:-:S04]  /*f880*/  ISETP.GT.U32.AND P2, PT, R2, 0x3, !P2 ;  /* 0x000000030200780c */ /* 0x000fc80005744070 */
[----:B------:R-:W-:Y:S02]  /*f890*/  SEL R2, RZ, 0x1, !P2 ;  /* 0x00000001ff027807 */ /* 0x000fe40005000000 */
[----:B0-----:R-:W-:-:S04]  /*f8a0*/  @P5 LEA R3, R4, R3, 0x18 ;  /* 0x0000000304035211 */ /* 0x001fc800078ec0ff */
[----:B------:R0:W-:Y:S02]  /*f8b0*/  @P5 SYNCS.ARRIVE.TRANS64.A1T0 RZ, [R3+URZ+0x58], RZ ;  /* 0x000058ff03ff59a7 */ /* 0x0001e4000810003f */
[----:B0-----:R-:W-:-:S04]  /*f8c0*/  SEL R3, RZ, 0x1, !P1 ;  /* 0x00000001ff037807 */ /* 0x001fc80004800000 */
[----:B------:R-:W-:Y:S02]  /*f8d0*/  LOP3.LUT R0, R2, R0, R3, 0x96, !PT ;  /* 0x0000000002007212 */ /* 0x000fe400078e9603 */
[----:B------:R-:W-:Y:S02]  /*f8e0*/  PRMT R2, RZ, 0x7610, R2 ;  /* 0x00007610ff027816 */ /* 0x000fe40000000002 */
[----:B---3--:R-:W-:-:S04]  /*f8f0*/  IADD3 R13, P5, R13, UR22, RZ ;  /* 0x000000160d0d7c10 */ /* 0x008fc8000ffbe0ff */
[----:B--2---:R-:W-:Y:S01]  /*f900*/  IADD3.X R15, R15, UR18, RZ, P5, !PT ;  /* 0x000000120f0f7c10 */ /* 0x004fe2000affe4ff */
[----:B------:R0:W-:Y:S01]  /*f910*/  STL [R1+0x7c], R13 ;  /* 0x00007c0d01007387 */ /* 0x0001e20000100800 */
[----:B------:R-:W-:-:S03]  /*f920*/  ISETP.GE.U32.AND P5, PT, R13, UR8, PT ;  /* 0x000000080d007c0c */ /* 0x000fc6000bfa6070 */
[----:B------:R0:W-:Y:S01]  /*f930*/  STL [R1+0x78], R15 ;  /* 0x0000780f01007387 */ /* 0x0001e20000100800 */
[----:B------:R-:W-:-:S13]  /*f940*/  ISETP.GE.U32.AND.EX P1, PT, R15, UR9, PT, P5 ;  /* 0x000000090f007c0c */ /* 0x000fda000bf26150 */
[----:B0-----:R-:W-:Y:S05]  /*f950*/  @P1 BRA `(.L_x_306) ;  /* 0x00000004004c1947 */ /* 0x001fea0003800000 */
[----:B------:R-:W-:Y:S01]  /*f960*/  ULDC.64 UR8, c[0x0][0x628] ;  /* 0x00018a0000087ab9 */ /* 0x000fe20000000a00 */
[----:B------:R-:W0:Y:S01]  /*f970*/  S2R R12, SR_CTAID.X ;  /* 0x00000000000c7919 */ /* 0x000e220000002500 */
[----:B------:R-:W-:Y:S01]  /*f980*/  ISETP.NE.U32.AND P1, PT, RZ, UR8, PT ;  /* 0x00000008ff007c0c */ /* 0x000fe2000bf25070 */
[----:B------:R-:W-:Y:S01]  /*f990*/  ULDC UR10, c[0x0][0x630] ;  /* 0x00018c00000a7ab9 */ /* 0x000fe20000000800 */
[----:B------:R-:W-:Y:S01]  /*f9a0*/  IMAD.MOV.U32 R2, RZ, RZ, R13 ;  /* 0x000000ffff027224 */ /* 0x000fe200078e000d */
[----:B------:R-:W1:Y:S01]  /*f9b0*/  S2R R10, SR_CTAID.Y ;  /* 0x00000000000a7919 */ /* 0x000e620000002600 */
[----:B------:R-:W-:Y:S01]  /*f9c0*/  ISETP.NE.AND.EX P1, PT, RZ, UR9, PT, P1 ;  /* 0x00000009ff007c0c */ /* 0x000fe2000bf25310 */
[----:B------:R-:W-:-:S12]  /*f9d0*/  IMAD.MOV.U32 R3, RZ, RZ, R15 ;  /* 0x000000ffff037224 */ /* 0x000fd800078e000f */
[----:B------:R-:W-:Y:S05]  /*f9e0*/  @!P1 BRA `(.L_x_307) ;  /* 0x0000000000289947 */ /* 0x000fea0003800000 */
[----:B------:R-:W-:Y:S02]  /*f9f0*/  ULDC UR7, c[0x0][0x634] ;  /* 0x00018d0000077ab9 */ /* 0x000fe40000000800 */
[----:B------:R-:W-:-:S05]  /*fa00*/  IADD3 R7, P1, R13, UR7, RZ ;  /* 0x000000070d077c10 */ /* 0x000fca000ff3e0ff */
[----:B------:R-:W-:-:S04]  /*fa10*/  IMAD.X R11, RZ, RZ, R15, P1 ;  /* 0x000000ffff0b7224 */ /* 0x000fc800008e060f */
[----:B------:R-:W-:-:S04]  /*fa20*/  IMAD.WIDE.U32 R4, R11, UR8, RZ ;  /* 0x000000080b047c25 */ /* 0x000fc8000f8e00ff */
[----:B------:R-:W-:-:S04]  /*fa30*/  IMAD.WIDE.U32 R4, P1, R7, UR9, R4 ;  /* 0x0000000907047c25 */ /* 0x000fc8000f820004 */
[----:B------:R-:W-:-:S04]  /*fa40*/  IMAD.WIDE.U32 R6, R7, UR8, RZ ;  /* 0x0000000807067c25 */ /* 0x000fc8000f8e00ff */
[----:B------:R-:W-:Y:S01]  /*fa50*/  IMAD.X R3, RZ, RZ, RZ, P1 ;  /* 0x000000ffff037224 */ /* 0x000fe200008e06ff */
[----:B------:R-:W-:Y:S01]  /*fa60*/  IADD3 RZ, P1, R7, R4, RZ ;  /* 0x0000000407ff7210 */ /* 0x000fe20007f3e0ff */
[----:B------:R-:W-:-:S04]  /*fa70*/  IMAD.MOV.U32 R2, RZ, RZ, R5 ;  /* 0x000000ffff027224 */ /* 0x000fc800078e0005 */
[----:B------:R-:W-:-:S08]  /*fa80*/  IMAD.WIDE.U32.X R2, R11, UR9, R2, P1 ;  /* 0x000000090b027c25 */ /* 0x000fd000088e0402 */
.L_x_307:
[--C-:B------:R-:W-:Y:S01]  /*fa90*/  SHF.R.U64 R11, R2, UR10, R3.reuse ;  /* 0x0000000a020b7c19 */ /* 0x100fe20008001203 */
[----:B------:R-:W-:Y:S01]  /*faa0*/  ULDC.64 UR8, c[0x0][0x620] ;  /* 0x0001880000087ab9 */ /* 0x000fe20000000a00 */
[----:B------:R-:W-:Y:S01]  /*fab0*/  SHF.R.U32.HI R2, RZ, UR10, R3 ;  /* 0x0000000aff027c19 */ /* 0x000fe20008011603 */
[----:B------:R-:W-:Y:S01]  /*fac0*/  IMAD.MOV.U32 R3, RZ, RZ, R15 ;  /* 0x000000ffff037224 */ /* 0x000fe200078e000f */
[----:B------:R-:W-:Y:S01]  /*fad0*/  IADD3 R5, P1, RZ, -R11, RZ ;  /* 0x8000000bff057210 */ /* 0x000fe20007f3e0ff */
[----:B------:R-:W-:Y:S01]  /*fae0*/  ULDC UR7, c[0x0][0x150] ;  /* 0x0000540000077ab9 */ /* 0x000fe20000000800 */
[----:B0-----:R-:W-:Y:S01]  /*faf0*/  I2FP.F32.U32 R6, R12 ;  /* 0x0000000c00067245 */ /* 0x001fe20000201000 */
[----:B------:R-:W0:Y:S01]  /*fb00*/  LDC R7, c[0x0][0x144] ;  /* 0x00005100ff077b82 */ /* 0x000e220000000800 */
[----:B------:R-:W-:Y:S01]  /*fb10*/  ULDC.64 UR10, c[0x0][0x640] ;  /* 0x00019000000a7ab9 */ /* 0x000fe20000000a00 */
[----:B------:R-:W-:Y:S01]  /*fb20*/  IMAD.X R2, RZ, RZ, ~R2, P1 ;  /* 0x000000ffff027224 */ /* 0x000fe200008e0e02 */
[----:B------:R-:W-:Y:S01]  /*fb30*/  ISETP.NE.U32.AND P1, PT, RZ, UR10, PT ;  /* 0x0000000aff007c0c */ /* 0x000fe2000bf25070 */
[----:B------:R-:W-:Y:S01]  /*fb40*/  FMUL R6, R6, UR7 ;  /* 0x0000000706067c20 */ /* 0x000fe20008400000 */
[----:B------:R-:W-:Y:S01]  /*fb50*/  ULDC UR7, c[0x0][0x618] ;  /* 0x0001860000077ab9 */ /* 0x000fe20000000800 */
[----:B------:R-:W-:Y:S01]  /*fb60*/  IMAD R4, R2, UR8, RZ ;  /* 0x0000000802047c24 */ /* 0x000fe2000f8e02ff */
[----:B------:R-:W-:Y:S01]  /*fb70*/  ISETP.NE.AND.EX P1, PT, RZ, UR11, PT, P1 ;  /* 0x0000000bff007c0c */ /* 0x000fe2000bf25310 */
[----:B------:R-:W-:Y:S01]  /*fb80*/  IMAD.MOV.U32 R2, RZ, RZ, R13 ;  /* 0x000000ffff027224 */ /* 0x000fe200078e000d */
[----:B------:R-:W2:Y:S01]  /*fb90*/  LDC R15, c[0x0][0x148] ;  /* 0x00005200ff0f7b82 */ /* 0x000ea20000000800 */
[----:B------:R-:W3:Y:S02]  /*fba0*/  F2I.U32.TRUNC.NTZ R6, R6 ;  /* 0x0000000600067305 */ /* 0x000ee4000020f000 */
[----:B------:R-:W-:Y:S01]  /*fbb0*/  IMAD.WIDE.U32 R2, R5, UR8, R2 ;  /* 0x0000000805027c25 */ /* 0x000fe2000f8e0002 */
[----:B------:R-:W-:-:S03]  /*fbc0*/  ULDC UR8, c[0x0][0x154] ;  /* 0x0000550000087ab9 */ /* 0x000fc60000000800 */
[----:B------:R-:W-:Y:S01]  /*fbd0*/  IMAD R5, R5, UR9, R4 ;  /* 0x0000000905057c24 */ /* 0x000fe2000f8e0204 */
[----:B------:R-:W-:-:S03]  /*fbe0*/  ULDC UR9, c[0x0][0x608] ;  /* 0x0001820000097ab9 */ /* 0x000fc60000000800 */
[----:B------:R-:W-:-:S05]  /*fbf0*/  IMAD.IADD R3, R3, 0x1, R5 ;  /* 0x0000000103037824 */ /* 0x000fca00078e0205 */
[----:B------:R-:W-:Y:S01]  /*fc00*/  SHF.R.U64 R13, R2, UR7, R3 ;  /* 0x00000007020d7c19 */ /* 0x000fe20008001203 */
[----:B---3--:R-:W-:Y:S01]  /*fc10*/  IMAD.MOV R6, RZ, RZ, -R6 ;  /* 0x000000ffff067224 */ /* 0x008fe200078e0a06 */
[----:B-1----:R-:W-:-:S03]  /*fc20*/  I2FP.F32.U32 R2, R10 ;  /* 0x0000000a00027245 */ /* 0x002fc60000201000 */
[----:B0-----:R-:W-:Y:S02]  /*fc30*/  IMAD R19, R7, R6, R12 ;  /* 0x0000000607137224 */ /* 0x001fe400078e020c */
[----:B------:R-:W-:Y:S01]  /*fc40*/  FMUL R4, R2, UR8 ;  /* 0x0000000802047c20 */ /* 0x000fe20008400000 */
[----:B------:R-:W-:Y:S01]  /*fc50*/  SHF.R.U32.HI R2, RZ, UR7, R3 ;  /* 0x00000007ff027c19 */ /* 0x000fe20008011603 */
[----:B------:R-:W-:Y:S02]  /*fc60*/  ULDC UR7, c[0x0][0x658] ;  /* 0x0001960000077ab9 */ /* 0x000fe40000000800 */
[----:B------:R0:W1:Y:S01]  /*fc70*/  F2I.U32.TRUNC.NTZ R18, R4 ;  /* 0x0000000400127305 */ /* 0x000062000020f000 */
[--C-:B------:R-:W-:Y:S02]  /*fc80*/  SHF.R.U64 R16, R13, UR9, R2.reuse ;  /* 0x000000090d107c19 */ /* 0x100fe40008001202 */
[----:B------:R-:W-:-:S04]  /*fc90*/  SHF.R.U32.HI R3, RZ, UR9, R2 ;  /* 0x00000009ff037c19 */ /* 0x000fc80008011602 */
[--C-:B------:R-:W-:Y:S02]  /*fca0*/  SHF.R.U64 R14, R16, UR7, R3.reuse ;  /* 0x00000007100e7c19 */ /* 0x100fe40008001203 */
[----:B------:R-:W-:-:S03]  /*fcb0*/  SHF.R.U32.HI R3, RZ, UR7, R3 ;  /* 0x00000007ff037c19 */ /* 0x000fc60008011603 */
[----:B------:R-:W-:Y:S01]  /*fcc0*/  IMAD.MOV.U32 R2, RZ, RZ, R14 ;  /* 0x000000ffff027224 */ /* 0x000fe200078e000e */
[----:B0-2---:R-:W-:Y:S06]  /*fcd0*/  @!P1 BRA `(.L_x_308) ;  /* 0x0000000000289947 */ /* 0x005fec0003800000 */
        /* <DEDUP_REMOVED lines=10> */
.L_x_308:
[----:B------:R-:W-:Y:S01]  /*fd80*/  ULDC UR7, c[0x0][0x648] ;  /* 0x0001920000077ab9 */ /* 0x000fe20000000800 */
[----:B-1----:R-:W-:Y:S01]  /*fd90*/  IMAD.MOV R18, RZ, RZ, -R18 ;  /* 0x000000ffff127224 */ /* 0x002fe200078e0a12 */
[----:B------:R-:W-:Y:S01]  /*fda0*/  SHF.R.U64 R3, R2, UR7, R3 ;  /* 0x0000000702037c19 */ /* 0x000fe20008001203 */
[----:B------:R-:W-:Y:S01]  /*fdb0*/  ULDC UR7, c[0x0][0x638] ;  /* 0x00018e0000077ab9 */ /* 0x000fe20000000800 */
[----:B------:R-:W-:Y:S01]  /*fdc0*/  LOP3.LUT R2, R16, UR6, RZ, 0xc0, !PT ;  /* 0x0000000610027c12 */ /* 0x000fe2000f8ec0ff */
[----:B------:R-:W-:Y:S01]  /*fdd0*/  @P4 IMAD R19, R15, R18, R10 ;  /* 0x000000120f134224 */ /* 0x000fe200078e020a */
[----:B------:R-:W-:Y:S01]  /*fde0*/  LOP3.LUT R13, R13, UR4, RZ, 0xc0, !PT ;  /* 0x000000040d0d7c12 */ /* 0x000fe2000f8ec0ff */
[----:B------:R-:W-:Y:S01]  /*fdf0*/  IMAD.MOV R5, RZ, RZ, -R3 ;  /* 0x000000ffff057224 */ /* 0x000fe200078e0a03 */
[----:B------:R-:W-:Y:S01]  /*fe00*/  ULDC UR8, c[0x0][0x610] ;  /* 0x0001840000087ab9 */ /* 0x000fe20000000800 */
[----:B------:R-:W-:Y:S02]  /*fe10*/  IMAD R2, R3, UR5, R2 ;  /* 0x0000000503027c24 */ /* 0x000fe4000f8e0202 */
[----:B------:R-:W-:Y:S01]  /*fe20*/  IMAD R14, R5, UR7, R14 ;  /* 0x00000007050e7c24 */ /* 0x000fe2000f8e020e */
[----:B------:R-:W-:Y:S01]  /*fe30*/  ULDC UR7, c[0x0][0x600] ;  /* 0x0001800000077ab9 */ /* 0x000fe20000000800 */
[----:B------:R-:W-:-:S02]  /*fe40*/  IMAD R5, R2, UR8, R19 ;  /* 0x0000000802057c24 */ /* 0x000fc4000f8e0213 */
[----:B------:R-:W-:Y:S02]  /*fe50*/  IMAD R14, R14, UR7, R13 ;  /* 0x000000070e0e7c24 */ /* 0x000fe4000f8e020d */
[----:B------:R-:W-:-:S03]  /*fe60*/  IMAD.MOV.U32 R2, RZ, RZ, 0x1 ;  /* 0x00000001ff027424 */ /* 0x000fc600078e00ff */
[----:B------:R-:W-:Y:S02]  /*fe70*/  SEL R6, R14, R5, !P4 ;  /* 0x000000050e067207 */ /* 0x000fe40006000000 */
[----:B------:R-:W-:-:S07]  /*fe80*/  SEL R5, R5, R14, !P4 ;  /* 0x0000000e05057207 */ /* 0x000fce0006000000 */
.L_x_306:
[----:B------:R-:W-:Y:S05]  /*fe90*/  BSYNC B1 ;  /* 0x0000000000017941 */ /* 0x000fea0003800000 */
.L_x_305:
[----:B------:R-:W-:-:S13]  /*fea0*/  LOP3.LUT P1, RZ, R2, 0xff, RZ, 0xc0, !PT ;  /* 0x000000ff02ff7812 */ /* 0x000fda000782c0ff */
[----:B------:R-:W-:Y:S05]  /*feb0*/  @P1 BRA `(.L_x_309) ;  /* 0xfffffff4002c1947 */ /* 0x000fea000383ffff */
[----:B------:R-:W-:Y:S05]  /*fec0*/  BSYNC B0 ;  /* 0x0000000000007941 */ /* 0x000fea0003800000 */
.L_x_297:
[----:B------:R-:W-:-:S03]  /*fed0*/  UMOV UR7, 0xffffffff ;  /* 0xffffffff00077882 */ /* 0x000fc60000000000 */
[----:B------:R-:W-:Y:S05]  /*fee0*/  BRA.DIV UR7, `(.L_x_310) ;  /* 0x0000000607287947 */ /* 0x000fea000b800000 */
[----:B------:R-:W-:-:S13]  /*fef0*/  ELECT P0, URZ, PT ;  /* 0x00000000003f782f */ /* 0x000fda0003800000 */
.L_x_324:
[----:B------:R-:W-:Y:S04]  /*ff00*/  BSSY B0, `(.L_x_311) ;  /* 0x000002c000007945 */ /* 0x000fe80003800000 */
[----:B------:R-:W-:Y:S05]  /*ff10*/  @!P0 BRA `(.L_x_312) ;  /* 0x0000000000a88947 */ /* 0x000fea0003800000 */
[----:B------:R-:W-:-:S04]  /*ff20*/  ULOP3.LUT UR7, UR13, 0x2, URZ, 0xfc, !UPT ;  /* 0x000000020d077892 */ /* 0x000fc8000f8efc3f */
[----:B------:R-:W-:-:S06]  /*ff30*/  UISETP.NE.AND UP0, UPT, UR7, 0x3, UPT ;  /* 0x000000030700788c */ /* 0x000fcc000bf05270 */
[----:B------:R-:W-:-:S13]  /*ff40*/  PLOP3.LUT P0, PT, PT, PT, UP0, 0x80, 0x0 ;  /* 0x000000000000781c */ /* 0x000fda0003f0f008 */
[----:B------:R-:W-:Y:S05]  /*ff50*/  @!P0 BRA `(.L_x_313) ;  /* 0x0000000000048947 */ /* 0x000fea0003800000 */
[----:B------:R-:W-:Y:S01]  /*ff60*/  BPT.TRAP 0x1 ;  /* 0x000000040000795c */ /* 0x000fe20000300000 */
.L_x_313:
[----:B------:R-:W0:Y:S01]  /*ff70*/  S2R R3, SR_CgaCtaId ;  /* 0x0000000000037919 */ /* 0x000e220000008800 */
[----:B------:R-:W-:-:S04]  /*ff80*/  MOV R2, 0x400 ;  /* 0x0000040000027802 */ /* 0x000fc80000000f00 */
[----:B0-----:R-:W-:Y:S02]  /*ff90*/  LEA R3, R3, R2, 0x18 ;  /* 0x0000000203037211 */ /* 0x001fe400078ec0ff */
[----:B------:R-:W-:-:S03]  /*ffa0*/  SHF.L.U32 R2, R0, 0x1f, RZ ;  /* 0x0000001f00027819 */ /* 0x000fc600000006ff */
[----:B------:R-:W-:-:S04]  /*ffb0*/  VIADD R3, R3, 0x20 ;  /* 0x0000002003037836 */ /* 0x000fc80000000000 */
[C---:B------:R-:W-:Y:S02]  /*ffc0*/  IMAD R7, R8.reuse, 0x8, R3 ;  /* 0x0000000808077824 */ /* 0x040fe400078e0203 */
[----:B------:R-:W-:Y:S02]  /*ffd0*/  VIADD R8, R8, 0x1 ;  /* 0x0000000108087836 */ /* 0x000fe40000000000 */
[----:B------:R-:W0:Y:S03]  /*ffe0*/  SYNCS.PHASECHK.TRANS64.TRYWAIT P0, [R7+URZ], R2 ;  /* 0x00000002070075a7 */ /* 0x000e26000800017f */
[----:B------:R-:W-:-:S04]  /*fff0*/  ISETP.NE.AND P1, PT, R8, 0x4, PT ;  /* 0x000000040800780c */ /* 0x000fc80003f25270 */
[----:B------:R-:W-:Y:S02]  /*10000*/  SEL R5, RZ, 0x1, P1 ;  /* 0x00000001ff057807 */ /* 0x000fe40000800000 */
[----:B------:R-:W-:Y:S02]  /*10010*/  SEL R8, R8, RZ, P1 ;  /* 0x000000ff08087207 */ /* 0x000fe40000800000 */
[----:B------:R-:W-:-:S03]  /*10020*/  LOP3.LUT R5, R0, R5, RZ, 0x3c, !PT ;  /* 0x0000000500057212 */ /* 0x000fc600078e3cff */
[----:B------:R-:W-:Y:S01]  /*10030*/  IMAD R9, R8, 0x8, R3 ;  /* 0x0000000808097824 */ /* 0x000fe200078e0203 */
[----:B------:R-:W-:Y:S01]  /*10040*/  SHF.L.U32 R4, R5, 0x1f, RZ ;  /* 0x0000001f05047819 */ /* 0x000fe200000006ff */
[----:B0-----:R-:W-:Y:S06]  /*10050*/  @!P0 BRA `(.L_x_314) ;  /* 0x0000000000f08947 */ /* 0x001fec0003800000 */
.L_x_325:
[----:B------:R-:W1:Y:S01]  /*10060*/  SYNCS.PHASECHK.TRANS64.TRYWAIT P0, [R9+URZ], R4 ;  /* 0x00000004090075a7 */ /* 0x000e62000800017f */
[----:B------:R-:W-:-:S05]  /*10070*/  VIADD R0, R8, 0x1 ;  /* 0x0000000108007836 */ /* 0x000fca0000000000 */
[----:B------:R-:W-:-:S04]  /*10080*/  ISETP.NE.AND P1, PT, R0, 0x4, PT ;  /* 0x000000040000780c */ /* 0x000fc80003f25270 */
[----:B0-----:R-:W-:Y:S02]  /*10090*/  SEL R2, RZ, 0x1, P1 ;  /* 0x00000001ff027807 */ /* 0x001fe40000800000 */
[----:B------:R-:W-:Y:S02]  /*100a0*/  SEL R0, R0, RZ, P1 ;  /* 0x000000ff00007207 */ /* 0x000fe40000800000 */
[----:B------:R-:W-:-:S03]  /*100b0*/  LOP3.LUT R7, R5, R2, RZ, 0x3c, !PT ;  /* 0x0000000205077212 */ /* 0x000fc600078e3cff */
[----:B------:R-:W-:Y:S01]  /*100c0*/  IMAD R6, R0, 0x8, R3 ;  /* 0x0000000800067824 */ /* 0x000fe200078e0203 */
[----:B------:R-:W-:Y:S01]  /*100d0*/  SHF.L.U32 R5, R7, 0x1f, RZ ;  /* 0x0000001f07057819 */ /* 0x000fe200000006ff */
[----:B-1----:R-:W-:Y:S06]  /*100e0*/  @!P0 BRA `(.L_x_315) ;  /* 0x0000000000e08947 */ /* 0x002fec0003800000 */
.L_x_326:
[----:B------:R-:W1:Y:S01]  /*100f0*/  SYNCS.PHASECHK.TRANS64.TRYWAIT P0, [R6+URZ], R5 ;  /* 0x00000005060075a7 */ /* 0x000e62000800017f */
[----:B------:R-:W-:-:S05]  /*10100*/  VIADD R0, R0, 0x1 ;  /* 0x0000000100007836 */ /* 0x000fca0000000000 */
[----:B------:R-:W-:-:S04]  /*10110*/  ISETP.NE.AND P1, PT, R0, 0x4, PT ;  /* 0x000000040000780c */ /* 0x000fc80003f25270 */
[----:B------:R-:W-:Y:S02]  /*10120*/  SEL R2, RZ, 0x1, P1 ;  /* 0x00000001ff027807 */ /* 0x000fe40000800000 */
[----:B------:R-:W-:Y:S02]  /*10130*/  SEL R0, R0, RZ, P1 ;  /* 0x000000ff00007207 */ /* 0x000fe40000800000 */
[----:B------:R-:W-:Y:S01]  /*10140*/  LOP3.LUT R2, R7, R2, RZ, 0x3c, !PT ;  /* 0x0000000207027212 */ /* 0x000fe200078e3cff */
[----:B-1----:R-:W-:Y:S06]  /*10150*/  @!P0 BRA `(.L_x_316) ;  /* 0x0000000000d88947 */ /* 0x002fec0003800000 */
.L_x_327:
[----:B------:R-:W-:Y:S01]  /*10160*/  IMAD R3, R0, 0x8, R3 ;  /* 0x0000000800037824 */ /* 0x000fe200078e0203 */
[----:B------:R-:W-:-:S07]  /*10170*/  SHF.L.U32 R0, R2, 0x1f, RZ ;  /* 0x0000001f02007819 */ /* 0x000fce00000006ff */
.L_x_317:
[----:B--2---:R2:W3:Y:S02]  /*10180*/  SYNCS.PHASECHK.TRANS64.TRYWAIT P0, [R3+URZ], R0 ;  /* 0x00000000030075a7 */ /* 0x0044e4000800017f */
[----:B---3--:R-:W-:Y:S05]  /*10190*/  @!P0 NANOSLEEP.SYNCS 0x989680 ;  /* 0x009896800000895d */ /* 0x008fea0003900000 */
[----:B------:R-:W3:Y:S02]  /*101a0*/  @!P0 SYNCS.PHASECHK.TRANS64 P0, [R3+URZ], R0 ;  /* 0x00000000030085a7 */ /* 0x000ee4000800007f */
[----:B---3--:R-:W-:Y:S05]  /*101b0*/  @!P0 BRA `(.L_x_317) ;  /* 0xfffffffc00f08947 */ /* 0x008fea000383ffff */
.L_x_312:
[----:B------:R-:W-:Y:S05]  /*101c0*/  BSYNC B0 ;  /* 0x0000000000007941 */ /* 0x000fea0003800000 */
.L_x_311:
[----:B------:R-:W-:Y:S05]  /*101d0*/  EXIT ;  /* 0x000000000000794d */ /* 0x000fea0003800000 */
.L_x_17:
[----:B-1----:R-:W-:-:S04]  /*101e0*/  IMAD.U32 R3, RZ, RZ, UR6 ;  /* 0x00000006ff037e24 */ /* 0x002fc8000f8e00ff */
[----:B------:R1:W2:Y:S03]  /*101f0*/  SYNCS.PHASECHK.TRANS64.TRYWAIT P0, [R3+URZ], R0 ;  /* 0x00000000030075a7 */ /* 0x0002a6000800017f */
[----:B--2---:R-:W-:Y:S05]  /*10200*/  @!P0 NANOSLEEP.SYNCS 0x989680 ;  /* 0x009896800000895d */ /* 0x004fea0003900000 */
[----:B------:R-:W2:Y:S02]  /*10210*/  @!P0 SYNCS.PHASECHK.TRANS64 P0, [R3+URZ], R0 ;  /* 0x00000000030085a7 */ /* 0x000ea4000800007f */
[----:B--2---:R-:W-:Y:S05]  /*10220*/  @!P0 BRA `(.L_x_17) ;  /* 0xfffffffc00ec8947 */ /* 0x004fea000383ffff */
[----:B------:R-:W-:Y:S05]  /*10230*/  BRA `(.L_x_16) ;  /* 0xffffff1800487947 */ /* 0x000fea000383ffff */
.L_x_23:
[----:B-----5:R1:W-:Y:S02]  /*10240*/  STL [R1+0x88], R0 ;  /* 0x0000880001007387 */ /* 0x0203e40000100800 */
[----:B-1----:R-:W-:-:S04]  /*10250*/  IMAD.U32 R0, RZ, RZ, UR16 ;  /* 0x00000010ff007e24 */ /* 0x002fc8000f8e00ff */
[----:B------:R1:W2:Y:S03]  /*10260*/  SYNCS.PHASECHK.TRANS64.TRYWAIT P0, [R0+URZ], R229 ;  /* 0x000000e5000075a7 */ /* 0x0002a6000800017f */
[----:B--2---:R-:W-:Y:S05]  /*10270*/  @!P0 NANOSLEEP.SYNCS 0x989680 ;  /* 0x009896800000895d */ /* 0x004fea0003900000 */
[----:B------:R1:W2:Y:S02]  /*10280*/  @!P0 SYNCS.PHASECHK.TRANS64 P0, [R0+URZ], R229 ;  /* 0x000000e5000085a7 */ /* 0x0002a4000800007f */
[----:B-1----:R1:W5:Y:S02]  /*10290*/  LDL.LU R0, [R1+0x88] ;  /* 0x0000880001007983 */ /* 0x0023640000300800 */
[----:B-12---:R-:W-:Y:S05]  /*102a0*/  @!P0 BRA `(.L_x_23) ;  /* 0xfffffffc00e48947 */ /* 0x006fea000383ffff */
[----:B------:R-:W-:Y:S05]  /*102b0*/  BRA `(.L_x_22) ;  /* 0xffffff2800dc7947 */ /* 0x000fea000383ffff */
.L_x_298:
[----:B------:R-:W-:Y:S01]  /*102c0*/  BSSY B1, `(.L_x_318) ;  /* 0x0000006000017945 */ /* 0x000fe20003800000 */
[----:B------:R-:W-:-:S07]  /*102d0*/  IMAD.MOV.U32 R2, RZ, RZ, -0x1 ;  /* 0xffffffffff027424 */ /* 0x000fce00078e00ff */
[----:B------:R-:W-:Y:S05]  /*102e0*/  WARPSYNC.COLLECTIVE R2, `(.L_x_319) ;  /* 0x00000000020c7348 */ /* 0x000fea0003c00000 */
[----:B------:R-:W-:Y:S02]  /*102f0*/  ELECT P1, UR62, PT ;  /* 0x00000000003e782f */ /* 0x000fe40003820000 */
[----:B------:R-:W-:Y:S01]  /*10300*/  MOV R2, UR62 ;  /* 0x0000003e00027c02 */ /* 0x000fe20008000f00 */
[----:B------:R-:W-:Y:S10]  /*10310*/  ENDCOLLECTIVE ;  /* 0x000000000000791b */ /* 0x000ff40003800000 */
.L_x_319:
[----:B------:R-:W-:Y:S05]  /*10320*/  BSYNC B1 ;  /* 0x0000000000017941 */ /* 0x000fea0003800000 */
.L_x_318:
[----:B------:R-:W-:Y:S05]  /*10330*/  BRA `(.L_x_320) ;  /* 0xfffffff000187947 */ /* 0x000fea000383ffff */
.L_x_301:
[----:B-1----:R1:W2:Y:S02]  /*10340*/  SYNCS.PHASECHK.TRANS64.TRYWAIT P1, [R13+URZ+0x20], R4 ;  /* 0x000020040d0075a7 */ /* 0x0022a4000802017f */
[----:B--2---:R-:W-:Y:S05]  /*10350*/  @!P1 NANOSLEEP.SYNCS 0x989680 ;  /* 0x009896800000995d */ /* 0x004fea0003900000 */
[----:B------:R-:W2:Y:S02]  /*10360*/  @!P1 SYNCS.PHASECHK.TRANS64 P1, [R13+URZ+0x20], R4 ;  /* 0x000020040d0095a7 */ /* 0x000ea4000802007f */
[----:B--2---:R-:W-:Y:S05]  /*10370*/  @!P1 BRA `(.L_x_301) ;  /* 0xfffffffc00f09947 */ /* 0x004fea000383ffff */
[----:B------:R-:W-:Y:S05]  /*10380*/  BRA `(.L_x_321) ;  /* 0xfffffff0004c7947 */ /* 0x000fea000383ffff */
.L_x_310:
[----:B------:R-:W-:Y:S01]  /*10390*/  BSSY B0, `(.L_x_322) ;  /* 0x0000006000007945 */ /* 0x000fe20003800000 */
[----:B------:R-:W-:-:S07]  /*103a0*/  IMAD.MOV.U32 R2, RZ, RZ, -0x1 ;  /* 0xffffffffff027424 */ /* 0x000fce00078e00ff */
[----:B------:R-:W-:Y:S05]  /*103b0*/  WARPSYNC.COLLECTIVE R2, `(.L_x_323) ;  /* 0x00000000020c7348 */ /* 0x000fea0003c00000 */
[----:B------:R-:W-:Y:S02]  /*103c0*/  ELECT P1, UR62, PT ;  /* 0x00000000003e782f */ /* 0x000fe40003820000 */
[----:B------:R-:W-:Y:S01]  /*103d0*/  MOV R2, UR62 ;  /* 0x0000003e00027c02 */ /* 0x000fe20008000f00 */
[----:B------:R-:W-:Y:S10]  /*103e0*/  ENDCOLLECTIVE ;  /* 0x000000000000791b */ /* 0x000ff40003800000 */
.L_x_323:
[----:B------:R-:W-:Y:S05]  /*103f0*/  BSYNC B0 ;  /* 0x0000000000007941 */ /* 0x000fea0003800000 */
.L_x_322:
[----:B------:R-:W-:Y:S01]  /*10400*/  PLOP3.LUT P0, PT, P1, PT, PT, 0x80, 0x0 ;  /* 0x000000000000781c */ /* 0x000fe20000f0f070 */
[----:B------:R-:W-:-:S12]  /*10410*/  BRA `(.L_x_324) ;  /* 0xfffffff800b87947 */ /* 0x000fd8000383ffff */
.L_x_314:
[----:B0-----:R0:W1:Y:S02]  /*10420*/  SYNCS.PHASECHK.TRANS64.TRYWAIT P0, [R7+URZ], R2 ;  /* 0x00000002070075a7 */ /* 0x001064000800017f */
[----:B-1----:R-:W-:Y:S05]  /*10430*/  @!P0 NANOSLEEP.SYNCS 0x989680 ;  /* 0x009896800000895d */ /* 0x002fea0003900000 */
[----:B------:R-:W1:Y:S02]  /*10440*/  @!P0 SYNCS.PHASECHK.TRANS64 P0, [R7+URZ], R2 ;  /* 0x00000002070085a7 */ /* 0x000e64000800007f */
[----:B-1----:R-:W-:Y:S05]  /*10450*/  @!P0 BRA `(.L_x_314) ;  /* 0xfffffffc00f08947 */ /* 0x002fea000383ffff */
[----:B------:R-:W-:Y:S05]  /*10460*/  BRA `(.L_x_325) ;  /* 0xfffffff800fc7947 */ /* 0x000fea000383ffff */
.L_x_315:
[----:B0-----:R0:W1:Y:S02]  /*10470*/  SYNCS.PHASECHK.TRANS64.TRYWAIT P0, [R9+URZ], R4 ;  /* 0x00000004090075a7 */ /* 0x001064000800017f */
[----:B-1----:R-:W-:Y:S05]  /*10480*/  @!P0 NANOSLEEP.SYNCS 0x989680 ;  /* 0x009896800000895d */ /* 0x002fea0003900000 */
[----:B------:R-:W1:Y:S02]  /*10490*/  @!P0 SYNCS.PHASECHK.TRANS64 P0, [R9+URZ], R4 ;  /* 0x00000004090085a7 */ /* 0x000e64000800007f */
[----:B-1----:R-:W-:Y:S05]  /*104a0*/  @!P0 BRA `(.L_x_315) ;  /* 0xfffffffc00f08947 */ /* 0x002fea000383ffff */
[----:B------:R-:W-:Y:S05]  /*104b0*/  BRA `(.L_x_326) ;  /* 0xfffffffc000c7947 */ /* 0x000fea000383ffff */
.L_x_316:
[----:B-1----:R1:W2:Y:S02]  /*104c0*/  SYNCS.PHASECHK.TRANS64.TRYWAIT P0, [R6+URZ], R5 ;  /* 0x00000005060075a7 */ /* 0x0022a4000800017f */
[----:B--2---:R-:W-:Y:S05]  /*104d0*/  @!P0 NANOSLEEP.SYNCS 0x989680 ;  /* 0x009896800000895d */ /* 0x004fea0003900000 */
[----:B------:R-:W2:Y:S02]  /*104e0*/  @!P0 SYNCS.PHASECHK.TRANS64 P0, [R6+URZ], R5 ;  /* 0x00000005060085a7 */ /* 0x000ea4000800007f */
[----:B--2---:R-:W-:Y:S05]  /*104f0*/  @!P0 BRA `(.L_x_316) ;  /* 0xfffffffc00f08947 */ /* 0x004fea000383ffff */
[----:B------:R-:W-:Y:S05]  /*10500*/  BRA `(.L_x_327) ;  /* 0xfffffffc00147947 */ /* 0x000fea000383ffff */
.L_x_328:
[----:B------:R-:W-:-:S00]  /*10510*/  BRA `(.L_x_328) ;  /* 0xfffffffc00fc7947 */ /* 0x000fc0000383ffff */
[----:B------:R-:W-:-:S00]  /*10520*/  NOP ;  /* 0x0000000000007918 */ /* 0x000fc00000000000 */
        /* <DEDUP_REMOVED lines=13> */
.L_x_329:


//--------------------- .nv.shared._ZN7cutlass13device_kernelINS_4gemm6kernel13GemmUniversalIN4cute5tupleIJiiiiEEENS1_10collective13CollectiveMmaINS1_37MainloopSm90TmaGmmaWarpSpecializedFP8ILi4ENS5_IJNS4_1CILi1EEESB_SB_EEENS1_35KernelTmaWarpSpecializedCooperativeEEENS5_IJNSA_ILi256EEENSA_ILi128EEENSA_ILi64EEEEEENS_12float_e4m3_tENS5_IJlSB_lEEESJ_SK_NS4_8TiledMMAINS4_8MMA_AtomIJNS4_4SM904GMMA31MMA_64x128x32_F32E4M3E4M3_SS_TNILNSO_7ScaleInE1ELSQ_1EEEEEENS4_6LayoutINS5_IJNSA_ILi2EEESB_SB_EEENS5_IJSB_NSA_ILi0EEESW_EEEEENS5_IJNS4_10UnderscoreESZ_SZ_EEEEENS4_13SM90_TMA_LOADENS4_14ComposedLayoutINS4_7SwizzleILi2ELi4ELi3EEENS4_18smem_ptr_flag_bitsILi8EEENST_INS5_IJNSA_ILi8EEESH_EEENS5_IJSH_SB_EEEEEEEvNS4_8identityES12_S1C_vS1D_EENS_8epilogue10collective6detail29Sm90TmaWarpSpecializedAdapterINS1G_15DefaultEpilogueISJ_SK_SK_NS1F_6thread17LinearCombinationISJ_Li1EffLNS1K_9ScaleType4KindE0ELNS_15FloatRoundStyleE2ESJ_EENS1_15EpilogueDefaultEEEEEvvEEEEvNT_6ParamsE --------------------------
	.section	.nv.shared._ZN7cutlass13device_kernelINS_4gemm6kernel13GemmUniversalIN4cute5tupleIJiiiiEEENS1_10collective13CollectiveMmaINS1_37MainloopSm90TmaGmmaWarpSpecializedFP8ILi4ENS5_IJNS4_1CILi1EEESB_SB_EEENS1_35KernelTmaWarpSpecializedCooperativeEEENS5_IJNSA_ILi256EEENSA_ILi128EEENSA_ILi64EEEEEENS_12float_e4m3_tENS5_IJlSB_lEEESJ_SK_NS4_8TiledMMAINS4_8MMA_AtomIJNS4_4SM904GMMA31MMA_64x128x32_F32E4M3E4M3_SS_TNILNSO_7ScaleInE1ELSQ_1EEEEEENS4_6LayoutINS5_IJNSA_ILi2EEESB_SB_EEENS5_IJSB_NSA_ILi0EEESW_EEEEENS5_IJNS4_10UnderscoreESZ_SZ_EEEEENS4_13SM90_TMA_LOADENS4_14ComposedLayoutINS4_7SwizzleILi2ELi4ELi3EEENS4_18smem_ptr_flag_bitsILi8EEENST_INS5_IJNSA_ILi8EEESH_EEENS5_IJSH_SB_EEEEEEEvNS4_8identityES12_S1C_vS1D_EENS_8epilogue10collective6detail29Sm90TmaWarpSpecializedAdapterINS1G_15DefaultEpilogueISJ_SK_SK_NS1F_6thread17LinearCombinationISJ_Li1EffLNS1K_9ScaleType4KindE0ELNS_15FloatRoundStyleE2ESJ_EENS1_15EpilogueDefaultEEEEEvvEEEEvNT_6ParamsE,"aw",@nobits
	.sectionflags	@""
	.align	16
	.zero		1024


//--------------------- .nv.shared.reserved.0     --------------------------
	.section	.nv.shared.reserved.0,"aw",@nobits
	.weak		__nv_reservedSMEM_offset_0_alias
	.size		__nv_reservedSMEM_offset_0_alias, 0, 0
	.other		__nv_reservedSMEM_offset_0_alias,@"STO_CUDA_RESERVED_SHARED STV_DEFAULT"
__nv_reservedSMEM_offset_0_alias:
	.zero		0


//--------------------- .nv.global                --------------------------
	.section	.nv.global,"aw",@nobits
.nv.global:
	.type		_ZN40_INTERNAL_57800dfa_4_k_cu_0c8fbaf4_244774cute1_E,@object
	.size		_ZN40_INTERNAL_57800dfa_4_k_cu_0c8fbaf4_244774cute1_E,(_ZN40_INTERNAL_57800dfa_4_k_cu_0c8fbaf4_244774cuda3std3__45__cpo6cbeginE - _ZN40_INTERNAL_57800dfa_4_k_cu_0c8fbaf4_244774cute1_E)
_ZN40_INTERNAL_57800dfa_4_k_cu_0c8fbaf4_244774cute1_E:
	.zero		1
	.type		_ZN40_INTERNAL_57800dfa_4_k_cu_0c8fbaf4_244774cuda3std3__45__cpo6cbeginE,@object
	.size		_ZN40_INTERNAL_57800dfa_4_k_cu_0c8fbaf4_244774cuda3std3__45__cpo6cbeginE,(_ZN40_INTERNAL_57800dfa_4_k_cu_0c8fbaf4_244774cuda3std3__48in_placeE - _ZN40_INTERNAL_57800dfa_4_k_cu_0c8fbaf4_244774cuda3std3__45__cpo6cbeginE)
_ZN40_INTERNAL_57800dfa_4_k_cu_0c8fbaf4_244774cuda3std3__45__cpo6cbeginE:
	.zero		1
	.type		_ZN40_INTERNAL_57800dfa_4_k_cu_0c8fbaf4_244774cuda3std3__48in_placeE,@object
	.size		_ZN40_INTERNAL_57800dfa_4_k_cu_0c8fbaf4_244774cuda3std3__48in_placeE,(_ZN40_INTERNAL_57800dfa_4_k_cu_0c8fbaf4_244774cuda3std6ranges3__45__cpo9iter_moveE - _ZN40_INTERNAL_57800dfa_4_k_cu_0c8fbaf4_244774cuda3std3__48in_placeE)
_ZN40_INTERNAL_57800dfa_4_k_cu_0c8fbaf4_244774cuda3std3__48in_placeE:
	.zero		1
	.type		_ZN40_INTERNAL_57800dfa_4_k_cu_0c8fbaf4_244774cuda3std6ranges3__45__cpo9iter_moveE,@object
	.size		_ZN40_INTERNAL_57800dfa_4_k_cu_0c8fbaf4_244774cuda3std6ranges3__45__cpo9iter_moveE,(_ZN40_INTERNAL_57800dfa_4_k_cu_0c8fbaf4_244774cuda3std3__45__cpo5beginE - _ZN40_INTERNAL_57800dfa_4_k_cu_0c8fbaf4_244774cuda3std6ranges3__45__cpo9iter_moveE)
_ZN40_INTERNAL_57800dfa_4_k_cu_0c8fbaf4_244774cuda3std6ranges3__45__cpo9iter_moveE:
	.zero		1
	.type		_ZN40_INTERNAL_57800dfa_4_k_cu_0c8fbaf4_244774cuda3std3__45__cpo5beginE,@object
	.size		_ZN40_INTERNAL_57800dfa_4_k_cu_0c8fbaf4_244774cuda3std3__45__cpo5beginE,(_ZN40_INTERNAL_57800dfa_4_k_cu_0c8fbaf4_244774cuda3std3__442_GLOBAL__N__57800dfa_4_k_cu_0c8fbaf4_244776ignoreE - _ZN40_INTERNAL_57800dfa_4_k_cu_0c8fbaf4_244774cuda3std3__45__cpo5beginE)
_ZN40_INTERNAL_57800dfa_4_k_cu_0c8fbaf4_244774cuda3std3__45__cpo5beginE:
	.zero		1
	.type		_ZN40_INTERNAL_57800dfa_4_k_cu_0c8fbaf4_244774cuda3std3__442_GLOBAL__N__57800dfa_4_k_cu_0c8fbaf4_244776ignoreE,@object
	.size		_ZN40_INTERNAL_57800dfa_4_k_cu_0c8fbaf4_244774cuda3std3__442_GLOBAL__N__57800dfa_4_k_cu_0c8fbaf4_244776ignoreE,(_ZN40_INTERNAL_57800dfa_4_k_cu_0c8fbaf4_244774cute7productE - _ZN40_INTERNAL_57800dfa_4_k_cu_0c8fbaf4_244774cuda3std3__442_GLOBAL__N__57800dfa_4_k_cu_0c8fbaf4_244776ignoreE)
_ZN40_INTERNAL_57800dfa_4_k_cu_0c8fbaf4_244774cuda3std3__442_GLOBAL__N__57800dfa_4_k_cu_0c8fbaf4_244776ignoreE:
	.zero		1
	.type		_ZN40_INTERNAL_57800dfa_4_k_cu_0c8fbaf4_244774cute7productE,@object
	.size		_ZN40_INTERNAL_57800dfa_4_k_cu_0c8fbaf4_244774cute7productE,(_ZN40_INTERNAL_57800dfa_4_k_cu_0c8fbaf4_244774cuda3std3__45__cpo3endE - _ZN40_INTERNAL_57800dfa_4_k_cu_0c8fbaf4_244774cute7productE)
_ZN40_INTERNAL_57800dfa_4_k_cu_0c8fbaf4_244774cute7productE:
	.zero		1
	.type		_ZN40_INTERNAL_57800dfa_4_k_cu_0c8fbaf4_244774cuda3std3__45__cpo3endE,@object
	.size		_ZN40_INTERNAL_57800dfa_4_k_cu_0c8fbaf4_244774cuda3std3__45__cpo3endE,(_ZN40_INTERNAL_57800dfa_4_k_cu_0c8fbaf4_244774cuda3std3__419piecewise_constructE - _ZN40_INTERNAL_57800dfa_4_k_cu_0c8fbaf4_244774cuda3std3__45__cpo3endE)
_ZN40_INTERNAL_57800dfa_4_k_cu_0c8fbaf4_244774cuda3std3__45__cpo3endE:
	.zero		1
	.type		_ZN40_INTERNAL_57800dfa_4_k_cu_0c8fbaf4_244774cuda3std3__419piecewise_constructE,@object
	.size		_ZN40_INTERNAL_57800dfa_4_k_cu_0c8fbaf4_244774cuda3std3__419piecewise_constructE,(_ZN40_INTERNAL_57800dfa_4_k_cu_0c8fbaf4_244774cuda3std3__45__cpo4cendE - _ZN40_INTERNAL_57800dfa_4_k_cu_0c8fbaf4_244774cuda3std3__419piecewise_constructE)
_ZN40_INTERNAL_57800dfa_4_k_cu_0c8fbaf4_244774cuda3std3__419piecewise_constructE:
	.zero		1
	.type		_ZN40_INTERNAL_57800dfa_4_k_cu_0c8fbaf4_244774cuda3std3__45__cpo4cendE,@object
	.size		_ZN40_INTERNAL_57800dfa_4_k_cu_0c8fbaf4_244774cuda3std3__45__cpo4cendE,(_ZN40_INTERNAL_57800dfa_4_k_cu_0c8fbaf4_244774cuda3std6ranges3__45__cpo4swapE - _ZN40_INTERNAL_57800dfa_4_k_cu_0c8fbaf4_244774cuda3std3__45__cpo4cendE)
_ZN40_INTERNAL_57800dfa_4_k_cu_0c8fbaf4_244774cuda3std3__45__cpo4cendE:
	.zero		1
	.type		_ZN40_INTERNAL_57800dfa_4_k_cu_0c8fbaf4_244774cuda3std6ranges3__45__cpo4swapE,@object
	.size		_ZN40_INTERNAL_57800dfa_4_k_cu_0c8fbaf4_244774cuda3std6ranges3__45__cpo4swapE,(.L_7 - _ZN40_INTERNAL_57800dfa_4_k_cu_0c8fbaf4_244774cuda3std6ranges3__45__cpo4swapE)
_ZN40_INTERNAL_57800dfa_4_k_cu_0c8fbaf4_244774cuda3std6ranges3__45__cpo4swapE:
	.zero		1
.L_7:


//--------------------- .nv.constant0._ZN7cutlass13device_kernelINS_4gemm6kernel13GemmUniversalIN4cute5tupleIJiiiiEEENS1_10collective13CollectiveMmaINS1_37MainloopSm90TmaGmmaWarpSpecializedFP8ILi4ENS5_IJNS4_1CILi1EEESB_SB_EEENS1_35KernelTmaWarpSpecializedCooperativeEEENS5_IJNSA_ILi256EEENSA_ILi128EEENSA_ILi64EEEEEENS_12float_e4m3_tENS5_IJlSB_lEEESJ_SK_NS4_8TiledMMAINS4_8MMA_AtomIJNS4_4SM904GMMA31MMA_64x128x32_F32E4M3E4M3_SS_TNILNSO_7ScaleInE1ELSQ_1EEEEEENS4_6LayoutINS5_IJNSA_ILi2EEESB_SB_EEENS5_IJSB_NSA_ILi0EEESW_EEEEENS5_IJNS4_10UnderscoreESZ_SZ_EEEEENS4_13SM90_TMA_LOADENS4_14ComposedLayoutINS4_7SwizzleILi2ELi4ELi3EEENS4_18smem_ptr_flag_bitsILi8EEENST_INS5_IJNSA_ILi8EEESH_EEENS5_IJSH_SB_EEEEEEEvNS4_8identityES12_S1C_vS1D_EENS_8epilogue10collective6detail29Sm90TmaWarpSpecializedAdapterINS1G_15DefaultEpilogueISJ_SK_SK_NS1F_6thread17LinearCombinationISJ_Li1EffLNS1K_9ScaleType4KindE0ELNS_15FloatRoundStyleE2ESJ_EENS1_15EpilogueDefaultEEEEEvvEEEEvNT_6ParamsE --------------------------
	.section	.nv.constant0._ZN7cutlass13device_kernelINS_4gemm6kernel13GemmUniversalIN4cute5tupleIJiiiiEEENS1_10collective13CollectiveMmaINS1_37MainloopSm90TmaGmmaWarpSpecializedFP8ILi4ENS5_IJNS4_1CILi1EEESB_SB_EEENS1_35KernelTmaWarpSpecializedCooperativeEEENS5_IJNSA_ILi256EEENSA_ILi128EEENSA_ILi64EEEEEENS_12float_e4m3_tENS5_IJlSB_lEEESJ_SK_NS4_8TiledMMAINS4_8MMA_AtomIJNS4_4SM904GMMA31MMA_64x128x32_F32E4M3E4M3_SS_TNILNSO_7ScaleInE1ELSQ_1EEEEEENS4_6LayoutINS5_IJNSA_ILi2EEESB_SB_EEENS5_IJSB_NSA_ILi0EEESW_EEEEENS5_IJNS4_10UnderscoreESZ_SZ_EEEEENS4_13SM90_TMA_LOADENS4_14ComposedLayoutINS4_7SwizzleILi2ELi4ELi3EEENS4_18smem_ptr_flag_bitsILi8EEENST_INS5_IJNSA_ILi8EEESH_EEENS5_IJSH_SB_EEEEEEEvNS4_8identityES12_S1C_vS1D_EENS_8epilogue10collective6detail29Sm90TmaWarpSpecializedAdapterINS1G_15DefaultEpilogueISJ_SK_SK_NS1F_6thread17LinearCombinationISJ_Li1EffLNS1K_9ScaleType4KindE0ELNS_15FloatRoundStyleE2ESJ_EENS1_15EpilogueDefaultEEEEEvvEEEEvNT_6ParamsE,"a",@progbits
	.sectionflags	@""
	.align	4
.nv.constant0._ZN7cutlass13device_kernelINS_4gemm6kernel13GemmUniversalIN4cute5tupleIJiiiiEEENS1_10collective13CollectiveMmaINS1_37MainloopSm90TmaGmmaWarpSpecializedFP8ILi4ENS5_IJNS4_1CILi1EEESB_SB_EEENS1_35KernelTmaWarpSpecializedCooperativeEEENS5_IJNSA_ILi256EEENSA_ILi128EEENSA_ILi64EEEEEENS_12float_e4m3_tENS5_IJlSB_lEEESJ_SK_NS4_8TiledMMAINS4_8MMA_AtomIJNS4_4SM904GMMA31MMA_64x128x32_F32E4M3E4M3_SS_TNILNSO_7ScaleInE1ELSQ_1EEEEEENS4_6LayoutINS5_IJNSA_ILi2EEESB_SB_EEENS5_IJSB_NSA_ILi0EEESW_EEEEENS5_IJNS4_10UnderscoreESZ_SZ_EEEEENS4_13SM90_TMA_LOADENS4_14ComposedLayoutINS4_7SwizzleILi2ELi4ELi3EEENS4_18smem_ptr_flag_bitsILi8EEENST_INS5_IJNSA_ILi8EEESH_EEENS5_IJSH_SB_EEEEEEEvNS4_8identityES12_S1C_vS1D_EENS_8epilogue10collective6detail29Sm90TmaWarpSpecializedAdapterINS1G_15DefaultEpilogueISJ_SK_SK_NS1F_6thread17LinearCombinationISJ_Li1EffLNS1K_9ScaleType4KindE0ELNS_15FloatRoundStyleE2ESJ_EENS1_15EpilogueDefaultEEEEEvvEEEEvNT_6ParamsE:
	.zero		1664


//--------------------- SYMBOLS --------------------------

	.type		.nv.reservedSmem.offset0,@object
	.size		.nv.reservedSmem.offset0,0x4
